	.target	sm_100a

	.elftype	@"ET_EXEC"


//--------------------- .note.nv.tkinfo           --------------------------
	.section	.note.nv.tkinfo,"",@"SHT_NOTE"
	.sectionflags	@"SHF_NOTE_NV_TKINFO"
	.tkinfo
        /*0018*/ 	.word	0x00000002
        /*0030*/ 	.string	""
        /*0030*/ 	.string	"ptxas"
        /*0030*/ 	.string	"Cuda compilation tools, release 13.0, V13.0.88"
        /*0030*/ 	.string	"Build cuda_13.0.r13.0/compiler.36424714_0"
        /*0030*/ 	.string	"-arch sm_100a -m 64 "



//--------------------- .note.nv.cuinfo           --------------------------
	.section	.note.nv.cuinfo,"",@"SHT_NOTE"
	.sectionflags	@"SHF_NOTE_NV_CUINFO"
        /*0018*/ 	.short	0x0002
        /*001a*/ 	.short	0x0064
        /*001c*/ 	.short	0x0082
	.zero		2


//--------------------- .nv.info                  --------------------------
	.section	.nv.info,"",@"SHT_CUDA_INFO"
	.align	4


	//----- nvinfo : EIATTR_REGCOUNT
	.align		4
        /*0000*/ 	.byte	0x04, 0x2f
        /*0002*/ 	.short	(.L_19 - .L_18)
	.align		4
.L_18:
        /*0004*/ 	.word	index@(_ZN7cutlass13device_kernelINS_4gemm6kernel13GemmUniversalIN4cute5tupleIJiiiiEEENS1_10collective13CollectiveMmaINS1_35MainloopSm100TmaUmmaWarpSpecializedILi72ELi2ELi4ENS5_IJNS4_1CILi4EEENSA_ILi2EEENSA_ILi1EEEEEEEENS5_IJNSA_ILi128EEENSA_ILi64EEENSA_ILi32EEEEEENS_12float_e5m2_tENS5_IJlSD_lEEESK_SL_NS4_8TiledMMAINS4_8MMA_AtomIJNS4_10MMA_TraitsINS4_25SM100_MMA_F8F6F4_2x1SM_SSEJSK_SK_fSG_SH_NS4_17integral_constantINS4_4UMMA5MajorELSS_0EEEST_NSQ_INSR_7ScaleInELSU_0EEESV_EEEEEENS4_6LayoutINS5_IJSD_SD_SD_EEENS5_IJNSA_ILi0EEES10_S10_EEEEENS5_IJNS4_10UnderscoreES13_S13_EEEEENS4_28SM100_TMA_2SM_LOAD_MULTICASTENS4_14ComposedLayoutINS4_7SwizzleILi1ELi4ELi3EEENS4_18smem_ptr_flag_bitsILi8EEENSY_INS5_IJNSA_ILi8EEESI_EEENS5_IJSI_SD_EEEEEEEvNS4_8identityES16_S1G_vS1H_EENS_8epilogue10collective18CollectiveEpilogueINS1J_23Sm100TmaWarpSpecializedILi1ELi1ELi32ELb0ELb0EEEJNS5_IJSH_SH_SI_EEENS5_IJNSY_ISH_SD_EES1P_EEESK_SL_SK_SL_NS1J_6fusion15FusionCallbacksIS1N_NS1R_17LinearCombinationISK_fSK_fLNS_15FloatRoundStyleE2EEES1O_S1Q_JEEENS4_5SM1004TMEM4LOAD26SM100_TMEM_LOAD_32dp32b32xENS4_13SM90_TMA_LOADENS17_INS18_ILi2ELi4ELi3EEES1B_NSY_INS5_IJS1C_SH_EEENS5_IJSH_SD_EEEEEEENS4_39AutoVectorizingCopyWithAssumedAlignmentILi128EEENS4_14SM90_TMA_STOREES26_S28_S28_EEEvvEEEEvNT_6ParamsE)
        /*0008*/ 	.word	0x0000005a


	//----- nvinfo : EIATTR_FRAME_SIZE
	.align		4
.L_19:
        /*000c*/ 	.byte	0x04, 0x11
        /*000e*/ 	.short	(.L_21 - .L_20)
	.align		4
.L_20:
        /*0010*/ 	.word	index@($__internal_2_$__cuda_sm10x_tcgen05_guardrail_trap_unallocated_columns_being_dealloced)
        /*0014*/ 	.word	0x00000000


	//----- nvinfo : EIATTR_FRAME_SIZE
	.align		4
.L_21:
        /*0018*/ 	.byte	0x04, 0x11
        /*001a*/ 	.short	(.L_23 - .L_22)
	.align		4
.L_22:
        /*001c*/ 	.word	index@($__internal_1_$__cuda_sm10x_tcgen05_guardrail_trap_phase_invalid_during_alloc)
        /*0020*/ 	.word	0x00000000


	//----- nvinfo : EIATTR_FRAME_SIZE
	.align		4
.L_23:
        /*0024*/ 	.byte	0x04, 0x11
        /*0026*/ 	.short	(.L_25 - .L_24)
	.align		4
.L_24:
        /*0028*/ 	.word	index@($__internal_0_$__cuda_sm10x_tcgen05_guardrail_trap_col_being_dealloced_not_returned_by_alloc)
        /*002c*/ 	.word	0x00000000


	//----- nvinfo : EIATTR_FRAME_SIZE
	.align		4
.L_25:
        /*0030*/ 	.byte	0x04, 0x11
        /*0032*/ 	.short	(.L_27 - .L_26)
	.align		4
.L_26:
        /*0034*/ 	.word	index@(_ZN7cutlass13device_kernelINS_4gemm6kernel13GemmUniversalIN4cute5tupleIJiiiiEEENS1_10collective13CollectiveMmaINS1_35MainloopSm100TmaUmmaWarpSpecializedILi72ELi2ELi4ENS5_IJNS4_1CILi4EEENSA_ILi2EEENSA_ILi1EEEEEEEENS5_IJNSA_ILi128EEENSA_ILi64EEENSA_ILi32EEEEEENS_12float_e5m2_tENS5_IJlSD_lEEESK_SL_NS4_8TiledMMAINS4_8MMA_AtomIJNS4_10MMA_TraitsINS4_25SM100_MMA_F8F6F4_2x1SM_SSEJSK_SK_fSG_SH_NS4_17integral_constantINS4_4UMMA5MajorELSS_0EEEST_NSQ_INSR_7ScaleInELSU_0EEESV_EEEEEENS4_6LayoutINS5_IJSD_SD_SD_EEENS5_IJNSA_ILi0EEES10_S10_EEEEENS5_IJNS4_10UnderscoreES13_S13_EEEEENS4_28SM100_TMA_2SM_LOAD_MULTICASTENS4_14ComposedLayoutINS4_7SwizzleILi1ELi4ELi3EEENS4_18smem_ptr_flag_bitsILi8EEENSY_INS5_IJNSA_ILi8EEESI_EEENS5_IJSI_SD_EEEEEEEvNS4_8identityES16_S1G_vS1H_EENS_8epilogue10collective18CollectiveEpilogueINS1J_23Sm100TmaWarpSpecializedILi1ELi1ELi32ELb0ELb0EEEJNS5_IJSH_SH_SI_EEENS5_IJNSY_ISH_SD_EES1P_EEESK_SL_SK_SL_NS1J_6fusion15FusionCallbacksIS1N_NS1R_17LinearCombinationISK_fSK_fLNS_15FloatRoundStyleE2EEES1O_S1Q_JEEENS4_5SM1004TMEM4LOAD26SM100_TMEM_LOAD_32dp32b32xENS4_13SM90_TMA_LOADENS17_INS18_ILi2ELi4ELi3EEES1B_NSY_INS5_IJS1C_SH_EEENS5_IJSH_SD_EEEEEEENS4_39AutoVectorizingCopyWithAssumedAlignmentILi128EEENS4_14SM90_TMA_STOREES26_S28_S28_EEEvvEEEEvNT_6ParamsE)
        /*0038*/ 	.word	0x00000000


	//----- nvinfo : EIATTR_MIN_STACK_SIZE
	.align		4
.L_27:
        /*003c*/ 	.byte	0x04, 0x12
        /*003e*/ 	.short	(.L_29 - .L_28)
	.align		4
.L_28:
        /*0040*/ 	.word	index@(_ZN7cutlass13device_kernelINS_4gemm6kernel13GemmUniversalIN4cute5tupleIJiiiiEEENS1_10collective13CollectiveMmaINS1_35MainloopSm100TmaUmmaWarpSpecializedILi72ELi2ELi4ENS5_IJNS4_1CILi4EEENSA_ILi2EEENSA_ILi1EEEEEEEENS5_IJNSA_ILi128EEENSA_ILi64EEENSA_ILi32EEEEEENS_12float_e5m2_tENS5_IJlSD_lEEESK_SL_NS4_8TiledMMAINS4_8MMA_AtomIJNS4_10MMA_TraitsINS4_25SM100_MMA_F8F6F4_2x1SM_SSEJSK_SK_fSG_SH_NS4_17integral_constantINS4_4UMMA5MajorELSS_0EEEST_NSQ_INSR_7ScaleInELSU_0EEESV_EEEEEENS4_6LayoutINS5_IJSD_SD_SD_EEENS5_IJNSA_ILi0EEES10_S10_EEEEENS5_IJNS4_10UnderscoreES13_S13_EEEEENS4_28SM100_TMA_2SM_LOAD_MULTICASTENS4_14ComposedLayoutINS4_7SwizzleILi1ELi4ELi3EEENS4_18smem_ptr_flag_bitsILi8EEENSY_INS5_IJNSA_ILi8EEESI_EEENS5_IJSI_SD_EEEEEEEvNS4_8identityES16_S1G_vS1H_EENS_8epilogue10collective18CollectiveEpilogueINS1J_23Sm100TmaWarpSpecializedILi1ELi1ELi32ELb0ELb0EEEJNS5_IJSH_SH_SI_EEENS5_IJNSY_ISH_SD_EES1P_EEESK_SL_SK_SL_NS1J_6fusion15FusionCallbacksIS1N_NS1R_17LinearCombinationISK_fSK_fLNS_15FloatRoundStyleE2EEES1O_S1Q_JEEENS4_5SM1004TMEM4LOAD26SM100_TMEM_LOAD_32dp32b32xENS4_13SM90_TMA_LOADENS17_INS18_ILi2ELi4ELi3EEES1B_NSY_INS5_IJS1C_SH_EEENS5_IJSH_SD_EEEEEEENS4_39AutoVectorizingCopyWithAssumedAlignmentILi128EEENS4_14SM90_TMA_STOREES26_S28_S28_EEEvvEEEEvNT_6ParamsE)
        /*0044*/ 	.word	0x00000000
.L_29:


//--------------------- .nv.compat                --------------------------
	.section	.nv.compat,"",@"SHT_CUDA_COMPAT_INFO"
	.align	4
        /*0000*/ 	.byte	0x02, 0x09, 0x01, 0x00, 0x02, 0x02, 0x02, 0x00, 0x02, 0x05, 0x05, 0x00, 0x03, 0x07, 0x01, 0x01
        /*0010*/ 	.byte	0x02, 0x03, 0x01, 0x00, 0x02, 0x06, 0x01, 0x00, 0x04, 0x0b, 0x08, 0x00, 0x09, 0x00, 0x00, 0x00
        /*0020*/ 	.byte	0x00, 0x00, 0x00, 0x00


//--------------------- .nv.info._ZN7cutlass13device_kernelINS_4gemm6kernel13GemmUniversalIN4cute5tupleIJiiiiEEENS1_10collective13CollectiveMmaINS1_35MainloopSm100TmaUmmaWarpSpecializedILi72ELi2ELi4ENS5_IJNS4_1CILi4EEENSA_ILi2EEENSA_ILi1EEEEEEEENS5_IJNSA_ILi128EEENSA_ILi64EEENSA_ILi32EEEEEENS_12float_e5m2_tENS5_IJlSD_lEEESK_SL_NS4_8TiledMMAINS4_8MMA_AtomIJNS4_10MMA_TraitsINS4_25SM100_MMA_F8F6F4_2x1SM_SSEJSK_SK_fSG_SH_NS4_17integral_constantINS4_4UMMA5MajorELSS_0EEEST_NSQ_INSR_7ScaleInELSU_0EEESV_EEEEEENS4_6LayoutINS5_IJSD_SD_SD_EEENS5_IJNSA_ILi0EEES10_S10_EEEEENS5_IJNS4_10UnderscoreES13_S13_EEEEENS4_28SM100_TMA_2SM_LOAD_MULTICASTENS4_14ComposedLayoutINS4_7SwizzleILi1ELi4ELi3EEENS4_18smem_ptr_flag_bitsILi8EEENSY_INS5_IJNSA_ILi8EEESI_EEENS5_IJSI_SD_EEEEEEEvNS4_8identityES16_S1G_vS1H_EENS_8epilogue10collective18CollectiveEpilogueINS1J_23Sm100TmaWarpSpecializedILi1ELi1ELi32ELb0ELb0EEEJNS5_IJSH_SH_SI_EEENS5_IJNSY_ISH_SD_EES1P_EEESK_SL_SK_SL_NS1J_6fusion15FusionCallbacksIS1N_NS1R_17LinearCombinationISK_fSK_fLNS_15FloatRoundStyleE2EEES1O_S1Q_JEEENS4_5SM1004TMEM4LOAD26SM100_TMEM_LOAD_32dp32b32xENS4_13SM90_TMA_LOADENS17_INS18_ILi2ELi4ELi3EEES1B_NSY_INS5_IJS1C_SH_EEENS5_IJSH_SD_EEEEEEENS4_39AutoVectorizingCopyWithAssumedAlignmentILi128EEENS4_14SM90_TMA_STOREES26_S28_S28_EEEvvEEEEvNT_6ParamsE --------------------------
	.section	.nv.info._ZN7cutlass13device_kernelINS_4gemm6kernel13GemmUniversalIN4cute5tupleIJiiiiEEENS1_10collective13CollectiveMmaINS1_35MainloopSm100TmaUmmaWarpSpecializedILi72ELi2ELi4ENS5_IJNS4_1CILi4EEENSA_ILi2EEENSA_ILi1EEEEEEEENS5_IJNSA_ILi128EEENSA_ILi64EEENSA_ILi32EEEEEENS_12float_e5m2_tENS5_IJlSD_lEEESK_SL_NS4_8TiledMMAINS4_8MMA_AtomIJNS4_10MMA_TraitsINS4_25SM100_MMA_F8F6F4_2x1SM_SSEJSK_SK_fSG_SH_NS4_17integral_constantINS4_4UMMA5MajorELSS_0EEEST_NSQ_INSR_7ScaleInELSU_0EEESV_EEEEEENS4_6LayoutINS5_IJSD_SD_SD_EEENS5_IJNSA_ILi0EEES10_S10_EEEEENS5_IJNS4_10UnderscoreES13_S13_EEEEENS4_28SM100_TMA_2SM_LOAD_MULTICASTENS4_14ComposedLayoutINS4_7SwizzleILi1ELi4ELi3EEENS4_18smem_ptr_flag_bitsILi8EEENSY_INS5_IJNSA_ILi8EEESI_EEENS5_IJSI_SD_EEEEEEEvNS4_8identityES16_S1G_vS1H_EENS_8epilogue10collective18CollectiveEpilogueINS1J_23Sm100TmaWarpSpecializedILi1ELi1ELi32ELb0ELb0EEEJNS5_IJSH_SH_SI_EEENS5_IJNSY_ISH_SD_EES1P_EEESK_SL_SK_SL_NS1J_6fusion15FusionCallbacksIS1N_NS1R_17LinearCombinationISK_fSK_fLNS_15FloatRoundStyleE2EEES1O_S1Q_JEEENS4_5SM1004TMEM4LOAD26SM100_TMEM_LOAD_32dp32b32xENS4_13SM90_TMA_LOADENS17_INS18_ILi2ELi4ELi3EEES1B_NSY_INS5_IJS1C_SH_EEENS5_IJSH_SD_EEEEEEENS4_39AutoVectorizingCopyWithAssumedAlignmentILi128EEENS4_14SM90_TMA_STOREES26_S28_S28_EEEvvEEEEvNT_6ParamsE,"",@"SHT_CUDA_INFO"
	.sectionflags	@""
	.align	4


	//----- nvinfo : EIATTR_CUDA_API_VERSION
	.align		4
        /*0000*/ 	.byte	0x04, 0x37
        /*0002*/ 	.short	(.L_31 - .L_30)
.L_30:
        /*0004*/ 	.word	0x00000082


	//----- nvinfo : EIATTR_KPARAM_INFO
	.align		4
.L_31:
        /*0008*/ 	.byte	0x04, 0x17
        /*000a*/ 	.short	(.L_33 - .L_32)
.L_32:
        /*000c*/ 	.word	0x00000000
        /*0010*/ 	.short	0x0000
        /*0012*/ 	.short	0x0000
        /*0014*/ 	.byte	0x00, 0xf0, 0x01, 0x20


	//----- nvinfo : EIATTR_AT_ENTRY_FRAGMENTS
	.align		4
.L_33:
        /*0018*/ 	.byte	0x04, 0x4f
        /*001a*/ 	.short	(.L_35 - .L_34)


	//   ....[0]....
.L_34:
        /*001c*/ 	.word	0x00000007


	//----- nvinfo : EIATTR_RESERVED_SMEM_USED
	.align		4
.L_35:
        /*0020*/ 	.byte	0x01, 0x41
	.zero		2


	//----- nvinfo : EIATTR_SPARSE_MMA_MASK
	.align		4
        /*0024*/ 	.byte	0x03, 0x50
        /*0026*/ 	.short	0x0000


	//----- nvinfo : EIATTR_TCGEN05_2CTA_USED
	.align		4
        /*0028*/ 	.byte	0x01, 0x52
	.zero		2


	//----- nvinfo : EIATTR_MAXREG_COUNT
	.align		4
        /*002c*/ 	.byte	0x03, 0x1b
        /*002e*/ 	.short	0x00ff


	//----- nvinfo : EIATTR_NUM_BARRIERS
	.align		4
        /*0030*/ 	.byte	0x02, 0x4c
        /*0032*/ 	.byte	0x07
	.zero		1


	//----- nvinfo : EIATTR_EXTERNS
	.align		4
        /*0034*/ 	.byte	0x04, 0x0f
        /*0036*/ 	.short	(.L_37 - .L_36)


	//   ....[0]....
	.align		4
.L_36:
        /*0038*/ 	.word	index@(__assertfail)


	//----- nvinfo : EIATTR_MERCURY_ISA_VERSION
	.align		4
.L_37:
        /*003c*/ 	.byte	0x03, 0x5f
        /*003e*/ 	.short	0x0101


	//----- nvinfo : EIATTR_INT_WARP_WIDE_INSTR_OFFSETS
	.align		4
        /*0040*/ 	.byte	0x04, 0x31
        /*0042*/ 	.short	(.L_39 - .L_38)


	//   ....[0]....
.L_38:
        /*0044*/ 	.word	0x000015d0


	//   ....[1]....
        /*0048*/ 	.word	0x00001650


	//   ....[2]....
        /*004c*/ 	.word	0x00007010


	//   ....[3]....
        /*0050*/ 	.word	0x00007040


	//   ....[4]....
        /*0054*/ 	.word	0x00007090


	//   ....[5]....
        /*0058*/ 	.word	0x00007b20


	//   ....[6]....
        /*005c*/ 	.word	0x00007bd0


	//----- nvinfo : EIATTR_COOP_GROUP_MASK_REGIDS
	.align		4
.L_39:
        /*0060*/ 	.byte	0x04, 0x29
        /*0062*/ 	.short	(.L_41 - .L_40)


	//   ....[0]....
.L_40:
        /*0064*/ 	.word	0xffffffff


	//   ....[1]....
        /*0068*/ 	.word	0xffffffff


	//   ....[2]....
        /*006c*/ 	.word	0xffffffff


	//   ....[3]....
        /*0070*/ 	.word	0xffffffff


	//   ....[4]....
        /*0074*/ 	.word	0xffffffff


	//   ....[5]....
        /*0078*/ 	.word	0xffffffff


	//   ....[6]....
        /*007c*/ 	.word	0xffffffff


	//   ....[7]....
        /*0080*/ 	.word	0xffffffff


	//   ....[8]....
        /*0084*/ 	.word	0xffffffff


	//   ....[9]....
        /*0088*/ 	.word	0xffffffff


	//   ....[10]....
        /*008c*/ 	.word	0xffffffff


	//   ....[11]....
        /*0090*/ 	.word	0xffffffff


	//   ....[12]....
        /*0094*/ 	.word	0xffffffff


	//   ....[13]....
        /*0098*/ 	.word	0xffffffff


	//----- nvinfo : EIATTR_COOP_GROUP_INSTR_OFFSETS
	.align		4
.L_41:
        /*009c*/ 	.byte	0x04, 0x28
        /*009e*/ 	.short	(.L_43 - .L_42)


	//   ....[0]....
.L_42:
        /*00a0*/ 	.word	0x000000c0


	//   ....[1]....
        /*00a4*/ 	.word	0x00000500


	//   ....[2]....
        /*00a8*/ 	.word	0x00000f70


	//   ....[3]....
        /*00ac*/ 	.word	0x000010a0


	//   ....[4]....
        /*00b0*/ 	.word	0x00001190


	//   ....[5]....
        /*00b4*/ 	.word	0x000012f0


	//   ....[6]....
        /*00b8*/ 	.word	0x00001480


	//   ....[7]....
        /*00bc*/ 	.word	0x000016d0


	//   ....[8]....
        /*00c0*/ 	.word	0x00002af0


	//   ....[9]....
        /*00c4*/ 	.word	0x00005f50


	//   ....[10]....
        /*00c8*/ 	.word	0x00006420


	//   ....[11]....
        /*00cc*/ 	.word	0x00006450


	//   ....[12]....
        /*00d0*/ 	.word	0x00006f30


	//   ....[13]....
        /*00d4*/ 	.word	0x00007130


	//----- nvinfo : EIATTR_VRC_CTA_INIT_COUNT
	.align		4
.L_43:
        /*00d8*/ 	.byte	0x02, 0x4a
        /*00da*/ 	.byte	0x80
	.zero		1


	//----- nvinfo : EIATTR_SYSCALL_OFFSETS
	.align		4
        /*00dc*/ 	.byte	0x04, 0x46
        /*00de*/ 	.short	(.L_45 - .L_44)


	//   ....[0]....
.L_44:
        /*00e0*/ 	.word	0x000086b0


	//   ....[1]....
        /*00e4*/ 	.word	0x000087f0


	//   ....[2]....
        /*00e8*/ 	.word	0x00008f10


	//----- nvinfo : EIATTR_MBARRIER_INSTR_OFFSETS
	.align		4
.L_45:
        /*00ec*/ 	.byte	0x04, 0x39
        /*00ee*/ 	.short	(.L_47 - .L_46)


	//   ....[0]....
.L_46:
        /*00f0*/ 	.word	0x00000650
        /*00f4*/ 	.word	0x000000ff
        /*00f8*/ 	.word	0x00000000
        /*00fc*/ 	.short	0x0100
        /*00fe*/ 	.byte	0x06
	.zero		1


	//   ....[1]....
        /*0100*/ 	.word	0x00000660
        /*0104*/ 	.word	0x000000ff
        /*0108*/ 	.word	0x00000240
        /*010c*/ 	.short	0x0100
        /*010e*/ 	.byte	0x06
	.zero		1


	//   ....[2]....
        /*0110*/ 	.word	0x00000670
        /*0114*/ 	.word	0x000000ff
        /*0118*/ 	.word	0x00000008
        /*011c*/ 	.short	0x0100
        /*011e*/ 	.byte	0x06
	.zero		1


	//   ....[3]....
        /*0120*/ 	.word	0x00000680
        /*0124*/ 	.word	0x000000ff
        /*0128*/ 	.word	0x00000248
        /*012c*/ 	.short	0x0100
        /*012e*/ 	.byte	0x06
	.zero		1


	//   ....[4]....
        /*0130*/ 	.word	0x00000690
        /*0134*/ 	.word	0x000000ff
        /*0138*/ 	.word	0x00000010
        /*013c*/ 	.short	0x0100
        /*013e*/ 	.byte	0x06
	.zero		1


	//   ....[5]....
        /*0140*/ 	.word	0x000006a0
        /*0144*/ 	.word	0x000000ff
        /*0148*/ 	.word	0x00000250
        /*014c*/ 	.short	0x0100
        /*014e*/ 	.byte	0x06
	.zero		1


	//   ....[6]....
        /*0150*/ 	.word	0x000006b0
        /*0154*/ 	.word	0x000000ff
        /*0158*/ 	.word	0x00000018
        /*015c*/ 	.short	0x0100
        /*015e*/ 	.byte	0x06
	.zero		1


	//   ....[7]....
        /*0160*/ 	.word	0x000006c0
        /*0164*/ 	.word	0x000000ff
        /*0168*/ 	.word	0x00000258
        /*016c*/ 	.short	0x0100
        /*016e*/ 	.byte	0x06
	.zero		1


	//   ....[8]....
        /*0170*/ 	.word	0x000006d0
        /*0174*/ 	.word	0x000000ff
        /*0178*/ 	.word	0x00000020
        /*017c*/ 	.short	0x0100
        /*017e*/ 	.byte	0x06
	.zero		1


	//   ....[9]....
        /*0180*/ 	.word	0x000006e0
        /*0184*/ 	.word	0x000000ff
        /*0188*/ 	.word	0x00000260
        /*018c*/ 	.short	0x0100
        /*018e*/ 	.byte	0x06
	.zero		1


	//   ....[10]....
        /*0190*/ 	.word	0x000006f0
        /*0194*/ 	.word	0x000000ff
        /*0198*/ 	.word	0x00000028
        /*019c*/ 	.short	0x0100
        /*019e*/ 	.byte	0x06
	.zero		1


	//   ....[11]....
        /*01a0*/ 	.word	0x00000700
        /*01a4*/ 	.word	0x000000ff
        /*01a8*/ 	.word	0x00000268
        /*01ac*/ 	.short	0x0100
        /*01ae*/ 	.byte	0x06
	.zero		1


	//   ....[12]....
        /*01b0*/ 	.word	0x00000710
        /*01b4*/ 	.word	0x000000ff
        /*01b8*/ 	.word	0x00000030
        /*01bc*/ 	.short	0x0100
        /*01be*/ 	.byte	0x06
	.zero		1


	//   ....[13]....
        /*01c0*/ 	.word	0x00000720
        /*01c4*/ 	.word	0x000000ff
        /*01c8*/ 	.word	0x00000270
        /*01cc*/ 	.short	0x0100
        /*01ce*/ 	.byte	0x06
	.zero		1


	//   ....[14]....
        /*01d0*/ 	.word	0x00000730
        /*01d4*/ 	.word	0x000000ff
        /*01d8*/ 	.word	0x00000038
        /*01dc*/ 	.short	0x0100
        /*01de*/ 	.byte	0x06
	.zero		1


	//   ....[15]....
        /*01e0*/ 	.word	0x00000740
        /*01e4*/ 	.word	0x000000ff
        /*01e8*/ 	.word	0x00000278
        /*01ec*/ 	.short	0x0100
        /*01ee*/ 	.byte	0x06
	.zero		1


	//   ....[16]....
        /*01f0*/ 	.word	0x00000750
        /*01f4*/ 	.word	0x000000ff
        /*01f8*/ 	.word	0x00000040
        /*01fc*/ 	.short	0x0100
        /*01fe*/ 	.byte	0x06
	.zero		1


	//   ....[17]....
        /*0200*/ 	.word	0x00000760
        /*0204*/ 	.word	0x000000ff
        /*0208*/ 	.word	0x00000280
        /*020c*/ 	.short	0x0100
        /*020e*/ 	.byte	0x06
	.zero		1


	//   ....[18]....
        /*0210*/ 	.word	0x00000770
        /*0214*/ 	.word	0x000000ff
        /*0218*/ 	.word	0x00000048
        /*021c*/ 	.short	0x0100
        /*021e*/ 	.byte	0x06
	.zero		1


	//   ....[19]....
        /*0220*/ 	.word	0x00000780
        /*0224*/ 	.word	0x000000ff
        /*0228*/ 	.word	0x00000288
        /*022c*/ 	.short	0x0100
        /*022e*/ 	.byte	0x06
	.zero		1


	//   ....[20]....
        /*0230*/ 	.word	0x00000790
        /*0234*/ 	.word	0x000000ff
        /*0238*/ 	.word	0x00000050
        /*023c*/ 	.short	0x0100
        /*023e*/ 	.byte	0x06
	.zero		1


	//   ....[21]....
        /*0240*/ 	.word	0x000007a0
        /*0244*/ 	.word	0x000000ff
        /*0248*/ 	.word	0x00000290
        /*024c*/ 	.short	0x0100
        /*024e*/ 	.byte	0x06
	.zero		1


	//   ....[22]....
        /*0250*/ 	.word	0x000007b0
        /*0254*/ 	.word	0x000000ff
        /*0258*/ 	.word	0x00000058
        /*025c*/ 	.short	0x0100
        /*025e*/ 	.byte	0x06
	.zero		1


	//   ....[23]....
        /*0260*/ 	.word	0x000007c0
        /*0264*/ 	.word	0x000000ff
        /*0268*/ 	.word	0x00000298
        /*026c*/ 	.short	0x0100
        /*026e*/ 	.byte	0x06
	.zero		1


	//   ....[24]....
        /*0270*/ 	.word	0x000007d0
        /*0274*/ 	.word	0x000000ff
        /*0278*/ 	.word	0x00000060
        /*027c*/ 	.short	0x0100
        /*027e*/ 	.byte	0x06
	.zero		1


	//   ....[25]....
        /*0280*/ 	.word	0x000007e0
        /*0284*/ 	.word	0x000000ff
        /*0288*/ 	.word	0x000002a0
        /*028c*/ 	.short	0x0100
        /*028e*/ 	.byte	0x06
	.zero		1


	//   ....[26]....
        /*0290*/ 	.word	0x000007f0
        /*0294*/ 	.word	0x000000ff
        /*0298*/ 	.word	0x00000068
        /*029c*/ 	.short	0x0100
        /*029e*/ 	.byte	0x06
	.zero		1


	//   ....[27]....
        /*02a0*/ 	.word	0x00000800
        /*02a4*/ 	.word	0x000000ff
        /*02a8*/ 	.word	0x000002a8
        /*02ac*/ 	.short	0x0100
        /*02ae*/ 	.byte	0x06
	.zero		1


	//   ....[28]....
        /*02b0*/ 	.word	0x00000810
        /*02b4*/ 	.word	0x000000ff
        /*02b8*/ 	.word	0x00000070
        /*02bc*/ 	.short	0x0100
        /*02be*/ 	.byte	0x06
	.zero		1


	//   ....[29]....
        /*02c0*/ 	.word	0x00000820
        /*02c4*/ 	.word	0x000000ff
        /*02c8*/ 	.word	0x000002b0
        /*02cc*/ 	.short	0x0100
        /*02ce*/ 	.byte	0x06
	.zero		1


	//   ....[30]....
        /*02d0*/ 	.word	0x00000830
        /*02d4*/ 	.word	0x000000ff
        /*02d8*/ 	.word	0x00000078
        /*02dc*/ 	.short	0x0100
        /*02de*/ 	.byte	0x06
	.zero		1


	//   ....[31]....
        /*02e0*/ 	.word	0x00000840
        /*02e4*/ 	.word	0x000000ff
        /*02e8*/ 	.word	0x000002b8
        /*02ec*/ 	.short	0x0100
        /*02ee*/ 	.byte	0x06
	.zero		1


	//   ....[32]....
        /*02f0*/ 	.word	0x00000850
        /*02f4*/ 	.word	0x000000ff
        /*02f8*/ 	.word	0x00000080
        /*02fc*/ 	.short	0x0100
        /*02fe*/ 	.byte	0x06
	.zero		1


	//   ....[33]....
        /*0300*/ 	.word	0x00000860
        /*0304*/ 	.word	0x000000ff
        /*0308*/ 	.word	0x000002c0
        /*030c*/ 	.short	0x0100
        /*030e*/ 	.byte	0x06
	.zero		1


	//   ....[34]....
        /*0310*/ 	.word	0x00000870
        /*0314*/ 	.word	0x000000ff
        /*0318*/ 	.word	0x00000088
        /*031c*/ 	.short	0x0100
        /*031e*/ 	.byte	0x06
	.zero		1


	//   ....[35]....
        /*0320*/ 	.word	0x00000880
        /*0324*/ 	.word	0x000000ff
        /*0328*/ 	.word	0x000002c8
        /*032c*/ 	.short	0x0100
        /*032e*/ 	.byte	0x06
	.zero		1


	//   ....[36]....
        /*0330*/ 	.word	0x00000890
        /*0334*/ 	.word	0x000000ff
        /*0338*/ 	.word	0x00000090
        /*033c*/ 	.short	0x0100
        /*033e*/ 	.byte	0x06
	.zero		1


	//   ....[37]....
        /*0340*/ 	.word	0x000008a0
        /*0344*/ 	.word	0x000000ff
        /*0348*/ 	.word	0x000002d0
        /*034c*/ 	.short	0x0100
        /*034e*/ 	.byte	0x06
	.zero		1


	//   ....[38]....
        /*0350*/ 	.word	0x000008b0
        /*0354*/ 	.word	0x000000ff
        /*0358*/ 	.word	0x00000098
        /*035c*/ 	.short	0x0100
        /*035e*/ 	.byte	0x06
	.zero		1


	//   ....[39]....
        /*0360*/ 	.word	0x000008c0
        /*0364*/ 	.word	0x000000ff
        /*0368*/ 	.word	0x000002d8
        /*036c*/ 	.short	0x0100
        /*036e*/ 	.byte	0x06
	.zero		1


	//   ....[40]....
        /*0370*/ 	.word	0x000008d0
        /*0374*/ 	.word	0x000000ff
        /*0378*/ 	.word	0x000000a0
        /*037c*/ 	.short	0x0100
        /*037e*/ 	.byte	0x06
	.zero		1


	//   ....[41]....
        /*0380*/ 	.word	0x000008e0
        /*0384*/ 	.word	0x000000ff
        /*0388*/ 	.word	0x000002e0
        /*038c*/ 	.short	0x0100
        /*038e*/ 	.byte	0x06
	.zero		1


	//   ....[42]....
        /*0390*/ 	.word	0x000008f0
        /*0394*/ 	.word	0x000000ff
        /*0398*/ 	.word	0x000000a8
        /*039c*/ 	.short	0x0100
        /*039e*/ 	.byte	0x06
	.zero		1


	//   ....[43]....
        /*03a0*/ 	.word	0x00000900
        /*03a4*/ 	.word	0x000000ff
        /*03a8*/ 	.word	0x000002e8
        /*03ac*/ 	.short	0x0100
        /*03ae*/ 	.byte	0x06
	.zero		1


	//   ....[44]....
        /*03b0*/ 	.word	0x00000910
        /*03b4*/ 	.word	0x000000ff
        /*03b8*/ 	.word	0x000000b0
        /*03bc*/ 	.short	0x0100
        /*03be*/ 	.byte	0x06
	.zero		1


	//   ....[45]....
        /*03c0*/ 	.word	0x00000920
        /*03c4*/ 	.word	0x000000ff
        /*03c8*/ 	.word	0x000002f0
        /*03cc*/ 	.short	0x0100
        /*03ce*/ 	.byte	0x06
	.zero		1


	//   ....[46]....
        /*03d0*/ 	.word	0x00000930
        /*03d4*/ 	.word	0x000000ff
        /*03d8*/ 	.word	0x000000b8
        /*03dc*/ 	.short	0x0100
        /*03de*/ 	.byte	0x06
	.zero		1


	//   ....[47]....
        /*03e0*/ 	.word	0x00000940
        /*03e4*/ 	.word	0x000000ff
        /*03e8*/ 	.word	0x000002f8
        /*03ec*/ 	.short	0x0100
        /*03ee*/ 	.byte	0x06
	.zero		1


	//   ....[48]....
        /*03f0*/ 	.word	0x00000950
        /*03f4*/ 	.word	0x000000ff
        /*03f8*/ 	.word	0x000000c0
        /*03fc*/ 	.short	0x0100
        /*03fe*/ 	.byte	0x06
	.zero		1


	//   ....[49]....
        /*0400*/ 	.word	0x00000960
        /*0404*/ 	.word	0x000000ff
        /*0408*/ 	.word	0x00000300
        /*040c*/ 	.short	0x0100
        /*040e*/ 	.byte	0x06
	.zero		1


	//   ....[50]....
        /*0410*/ 	.word	0x00000970
        /*0414*/ 	.word	0x000000ff
        /*0418*/ 	.word	0x000000c8
        /*041c*/ 	.short	0x0100
        /*041e*/ 	.byte	0x06
	.zero		1


	//   ....[51]....
        /*0420*/ 	.word	0x00000980
        /*0424*/ 	.word	0x000000ff
        /*0428*/ 	.word	0x00000308
        /*042c*/ 	.short	0x0100
        /*042e*/ 	.byte	0x06
	.zero		1


	//   ....[52]....
        /*0430*/ 	.word	0x00000990
        /*0434*/ 	.word	0x000000ff
        /*0438*/ 	.word	0x000000d0
        /*043c*/ 	.short	0x0100
        /*043e*/ 	.byte	0x06
	.zero		1


	//   ....[53]....
        /*0440*/ 	.word	0x000009a0
        /*0444*/ 	.word	0x000000ff
        /*0448*/ 	.word	0x00000310
        /*044c*/ 	.short	0x0100
        /*044e*/ 	.byte	0x06
	.zero		1


	//   ....[54]....
        /*0450*/ 	.word	0x000009b0
        /*0454*/ 	.word	0x000000ff
        /*0458*/ 	.word	0x000000d8
        /*045c*/ 	.short	0x0100
        /*045e*/ 	.byte	0x06
	.zero		1


	//   ....[55]....
        /*0460*/ 	.word	0x000009c0
        /*0464*/ 	.word	0x000000ff
        /*0468*/ 	.word	0x00000318
        /*046c*/ 	.short	0x0100
        /*046e*/ 	.byte	0x06
	.zero		1


	//   ....[56]....
        /*0470*/ 	.word	0x000009d0
        /*0474*/ 	.word	0x000000ff
        /*0478*/ 	.word	0x000000e0
        /*047c*/ 	.short	0x0100
        /*047e*/ 	.byte	0x06
	.zero		1


	//   ....[57]....
        /*0480*/ 	.word	0x000009e0
        /*0484*/ 	.word	0x000000ff
        /*0488*/ 	.word	0x00000320
        /*048c*/ 	.short	0x0100
        /*048e*/ 	.byte	0x06
	.zero		1


	//   ....[58]....
        /*0490*/ 	.word	0x000009f0
        /*0494*/ 	.word	0x000000ff
        /*0498*/ 	.word	0x000000e8
        /*049c*/ 	.short	0x0100
        /*049e*/ 	.byte	0x06
	.zero		1


	//   ....[59]....
        /*04a0*/ 	.word	0x00000a00
        /*04a4*/ 	.word	0x000000ff
        /*04a8*/ 	.word	0x00000328
        /*04ac*/ 	.short	0x0100
        /*04ae*/ 	.byte	0x06
	.zero		1


	//   ....[60]....
        /*04b0*/ 	.word	0x00000a10
        /*04b4*/ 	.word	0x000000ff
        /*04b8*/ 	.word	0x000000f0
        /*04bc*/ 	.short	0x0100
        /*04be*/ 	.byte	0x06
	.zero		1


	//   ....[61]....
        /*04c0*/ 	.word	0x00000a20
        /*04c4*/ 	.word	0x000000ff
        /*04c8*/ 	.word	0x00000330
        /*04cc*/ 	.short	0x0100
        /*04ce*/ 	.byte	0x06
	.zero		1


	//   ....[62]....
        /*04d0*/ 	.word	0x00000a30
        /*04d4*/ 	.word	0x000000ff
        /*04d8*/ 	.word	0x000000f8
        /*04dc*/ 	.short	0x0100
        /*04de*/ 	.byte	0x06
	.zero		1


	//   ....[63]....
        /*04e0*/ 	.word	0x00000a40
        /*04e4*/ 	.word	0x000000ff
        /*04e8*/ 	.word	0x00000338
        /*04ec*/ 	.short	0x0100
        /*04ee*/ 	.byte	0x06
	.zero		1


	//   ....[64]....
        /*04f0*/ 	.word	0x00000a50
        /*04f4*/ 	.word	0x000000ff
        /*04f8*/ 	.word	0x00000100
        /*04fc*/ 	.short	0x0100
        /*04fe*/ 	.byte	0x06
	.zero		1


	//   ....[65]....
        /*0500*/ 	.word	0x00000a60
        /*0504*/ 	.word	0x000000ff
        /*0508*/ 	.word	0x00000340
        /*050c*/ 	.short	0x0100
        /*050e*/ 	.byte	0x06
	.zero		1


	//   ....[66]....
        /*0510*/ 	.word	0x00000a70
        /*0514*/ 	.word	0x000000ff
        /*0518*/ 	.word	0x00000108
        /*051c*/ 	.short	0x0100
        /*051e*/ 	.byte	0x06
	.zero		1


	//   ....[67]....
        /*0520*/ 	.word	0x00000a80
        /*0524*/ 	.word	0x000000ff
        /*0528*/ 	.word	0x00000348
        /*052c*/ 	.short	0x0100
        /*052e*/ 	.byte	0x06
	.zero		1


	//   ....[68]....
        /*0530*/ 	.word	0x00000a90
        /*0534*/ 	.word	0x000000ff
        /*0538*/ 	.word	0x00000110
        /*053c*/ 	.short	0x0100
        /*053e*/ 	.byte	0x06
	.zero		1


	//   ....[69]....
        /*0540*/ 	.word	0x00000aa0
        /*0544*/ 	.word	0x000000ff
        /*0548*/ 	.word	0x00000350
        /*054c*/ 	.short	0x0100
        /*054e*/ 	.byte	0x06
	.zero		1


	//   ....[70]....
        /*0550*/ 	.word	0x00000ab0
        /*0554*/ 	.word	0x000000ff
        /*0558*/ 	.word	0x00000118
        /*055c*/ 	.short	0x0100
        /*055e*/ 	.byte	0x06
	.zero		1


	//   ....[71]....
        /*0560*/ 	.word	0x00000ac0
        /*0564*/ 	.word	0x000000ff
        /*0568*/ 	.word	0x00000358
        /*056c*/ 	.short	0x0100
        /*056e*/ 	.byte	0x06
	.zero		1


	//   ....[72]....
        /*0570*/ 	.word	0x00000ad0
        /*0574*/ 	.word	0x000000ff
        /*0578*/ 	.word	0x00000120
        /*057c*/ 	.short	0x0100
        /*057e*/ 	.byte	0x06
	.zero		1


	//   ....[73]....
        /*0580*/ 	.word	0x00000ae0
        /*0584*/ 	.word	0x000000ff
        /*0588*/ 	.word	0x00000360
        /*058c*/ 	.short	0x0100
        /*058e*/ 	.byte	0x06
	.zero		1


	//   ....[74]....
        /*0590*/ 	.word	0x00000af0
        /*0594*/ 	.word	0x000000ff
        /*0598*/ 	.word	0x00000128
        /*059c*/ 	.short	0x0100
        /*059e*/ 	.byte	0x06
	.zero		1


	//   ....[75]....
        /*05a0*/ 	.word	0x00000b00
        /*05a4*/ 	.word	0x000000ff
        /*05a8*/ 	.word	0x00000368
        /*05ac*/ 	.short	0x0100
        /*05ae*/ 	.byte	0x06
	.zero		1


	//   ....[76]....
        /*05b0*/ 	.word	0x00000b10
        /*05b4*/ 	.word	0x000000ff
        /*05b8*/ 	.word	0x00000130
        /*05bc*/ 	.short	0x0100
        /*05be*/ 	.byte	0x06
	.zero		1


	//   ....[77]....
        /*05c0*/ 	.word	0x00000b20
        /*05c4*/ 	.word	0x000000ff
        /*05c8*/ 	.word	0x00000370
        /*05cc*/ 	.short	0x0100
        /*05ce*/ 	.byte	0x06
	.zero		1


	//   ....[78]....
        /*05d0*/ 	.word	0x00000b30
        /*05d4*/ 	.word	0x000000ff
        /*05d8*/ 	.word	0x00000138
        /*05dc*/ 	.short	0x0100
        /*05de*/ 	.byte	0x06
	.zero		1


	//   ....[79]....
        /*05e0*/ 	.word	0x00000b40
        /*05e4*/ 	.word	0x000000ff
        /*05e8*/ 	.word	0x00000378
        /*05ec*/ 	.short	0x0100
        /*05ee*/ 	.byte	0x06
	.zero		1


	//   ....[80]....
        /*05f0*/ 	.word	0x00000b50
        /*05f4*/ 	.word	0x000000ff
        /*05f8*/ 	.word	0x00000140
        /*05fc*/ 	.short	0x0100
        /*05fe*/ 	.byte	0x06
	.zero		1


	//   ....[81]....
        /*0600*/ 	.word	0x00000b60
        /*0604*/ 	.word	0x000000ff
        /*0608*/ 	.word	0x00000380
        /*060c*/ 	.short	0x0100
        /*060e*/ 	.byte	0x06
	.zero		1


	//   ....[82]....
        /*0610*/ 	.word	0x00000b70
        /*0614*/ 	.word	0x000000ff
        /*0618*/ 	.word	0x00000148
        /*061c*/ 	.short	0x0100
        /*061e*/ 	.byte	0x06
	.zero		1


	//   ....[83]....
        /*0620*/ 	.word	0x00000b80
        /*0624*/ 	.word	0x000000ff
        /*0628*/ 	.word	0x00000388
        /*062c*/ 	.short	0x0100
        /*062e*/ 	.byte	0x06
	.zero		1


	//   ....[84]....
        /*0630*/ 	.word	0x00000b90
        /*0634*/ 	.word	0x000000ff
        /*0638*/ 	.word	0x00000150
        /*063c*/ 	.short	0x0100
        /*063e*/ 	.byte	0x06
	.zero		1


	//   ....[85]....
        /*0640*/ 	.word	0x00000ba0
        /*0644*/ 	.word	0x000000ff
        /*0648*/ 	.word	0x00000390
        /*064c*/ 	.short	0x0100
        /*064e*/ 	.byte	0x06
	.zero		1


	//   ....[86]....
        /*0650*/ 	.word	0x00000bb0
        /*0654*/ 	.word	0x000000ff
        /*0658*/ 	.word	0x00000158
        /*065c*/ 	.short	0x0100
        /*065e*/ 	.byte	0x06
	.zero		1


	//   ....[87]....
        /*0660*/ 	.word	0x00000bc0
        /*0664*/ 	.word	0x000000ff
        /*0668*/ 	.word	0x00000398
        /*066c*/ 	.short	0x0100
        /*066e*/ 	.byte	0x06
	.zero		1


	//   ....[88]....
        /*0670*/ 	.word	0x00000bd0
        /*0674*/ 	.word	0x000000ff
        /*0678*/ 	.word	0x00000160
        /*067c*/ 	.short	0x0100
        /*067e*/ 	.byte	0x06
	.zero		1


	//   ....[89]....
        /*0680*/ 	.word	0x00000be0
        /*0684*/ 	.word	0x000000ff
        /*0688*/ 	.word	0x000003a0
        /*068c*/ 	.short	0x0100
        /*068e*/ 	.byte	0x06
	.zero		1


	//   ....[90]....
        /*0690*/ 	.word	0x00000bf0
        /*0694*/ 	.word	0x000000ff
        /*0698*/ 	.word	0x00000168
        /*069c*/ 	.short	0x0100
        /*069e*/ 	.byte	0x06
	.zero		1


	//   ....[91]....
        /*06a0*/ 	.word	0x00000c00
        /*06a4*/ 	.word	0x000000ff
        /*06a8*/ 	.word	0x000003a8
        /*06ac*/ 	.short	0x0100
        /*06ae*/ 	.byte	0x06
	.zero		1


	//   ....[92]....
        /*06b0*/ 	.word	0x00000c10
        /*06b4*/ 	.word	0x000000ff
        /*06b8*/ 	.word	0x00000170
        /*06bc*/ 	.short	0x0100
        /*06be*/ 	.byte	0x06
	.zero		1


	//   ....[93]....
        /*06c0*/ 	.word	0x00000c20
        /*06c4*/ 	.word	0x000000ff
        /*06c8*/ 	.word	0x000003b0
        /*06cc*/ 	.short	0x0100
        /*06ce*/ 	.byte	0x06
	.zero		1


	//   ....[94]....
        /*06d0*/ 	.word	0x00000c30
        /*06d4*/ 	.word	0x000000ff
        /*06d8*/ 	.word	0x00000178
        /*06dc*/ 	.short	0x0100
        /*06de*/ 	.byte	0x06
	.zero		1


	//   ....[95]....
        /*06e0*/ 	.word	0x00000c40
        /*06e4*/ 	.word	0x000000ff
        /*06e8*/ 	.word	0x000003b8
        /*06ec*/ 	.short	0x0100
        /*06ee*/ 	.byte	0x06
	.zero		1


	//   ....[96]....
        /*06f0*/ 	.word	0x00000c50
        /*06f4*/ 	.word	0x000000ff
        /*06f8*/ 	.word	0x00000180
        /*06fc*/ 	.short	0x0100
        /*06fe*/ 	.byte	0x06
	.zero		1


	//   ....[97]....
        /*0700*/ 	.word	0x00000c60
        /*0704*/ 	.word	0x000000ff
        /*0708*/ 	.word	0x000003c0
        /*070c*/ 	.short	0x0100
        /*070e*/ 	.byte	0x06
	.zero		1


	//   ....[98]....
        /*0710*/ 	.word	0x00000c70
        /*0714*/ 	.word	0x000000ff
        /*0718*/ 	.word	0x00000188
        /*071c*/ 	.short	0x0100
        /*071e*/ 	.byte	0x06
	.zero		1


	//   ....[99]....
        /*0720*/ 	.word	0x00000c80
        /*0724*/ 	.word	0x000000ff
        /*0728*/ 	.word	0x000003c8
        /*072c*/ 	.short	0x0100
        /*072e*/ 	.byte	0x06
	.zero		1


	//   ....[100]....
        /*0730*/ 	.word	0x00000c90
        /*0734*/ 	.word	0x000000ff
        /*0738*/ 	.word	0x00000190
        /*073c*/ 	.short	0x0100
        /*073e*/ 	.byte	0x06
	.zero		1


	//   ....[101]....
        /*0740*/ 	.word	0x00000ca0
        /*0744*/ 	.word	0x000000ff
        /*0748*/ 	.word	0x000003d0
        /*074c*/ 	.short	0x0100
        /*074e*/ 	.byte	0x06
	.zero		1


	//   ....[102]....
        /*0750*/ 	.word	0x00000cb0
        /*0754*/ 	.word	0x000000ff
        /*0758*/ 	.word	0x00000198
        /*075c*/ 	.short	0x0100
        /*075e*/ 	.byte	0x06
	.zero		1


	//   ....[103]....
        /*0760*/ 	.word	0x00000cc0
        /*0764*/ 	.word	0x000000ff
        /*0768*/ 	.word	0x000003d8
        /*076c*/ 	.short	0x0100
        /*076e*/ 	.byte	0x06
	.zero		1


	//   ....[104]....
        /*0770*/ 	.word	0x00000cd0
        /*0774*/ 	.word	0x000000ff
        /*0778*/ 	.word	0x000001a0
        /*077c*/ 	.short	0x0100
        /*077e*/ 	.byte	0x06
	.zero		1


	//   ....[105]....
        /*0780*/ 	.word	0x00000ce0
        /*0784*/ 	.word	0x000000ff
        /*0788*/ 	.word	0x000003e0
        /*078c*/ 	.short	0x0100
        /*078e*/ 	.byte	0x06
	.zero		1


	//   ....[106]....
        /*0790*/ 	.word	0x00000cf0
        /*0794*/ 	.word	0x000000ff
        /*0798*/ 	.word	0x000001a8
        /*079c*/ 	.short	0x0100
        /*079e*/ 	.byte	0x06
	.zero		1


	//   ....[107]....
        /*07a0*/ 	.word	0x00000d00
        /*07a4*/ 	.word	0x000000ff
        /*07a8*/ 	.word	0x000003e8
        /*07ac*/ 	.short	0x0100
        /*07ae*/ 	.byte	0x06
	.zero		1


	//   ....[108]....
        /*07b0*/ 	.word	0x00000d10
        /*07b4*/ 	.word	0x000000ff
        /*07b8*/ 	.word	0x000001b0
        /*07bc*/ 	.short	0x0100
        /*07be*/ 	.byte	0x06
	.zero		1


	//   ....[109]....
        /*07c0*/ 	.word	0x00000d20
        /*07c4*/ 	.word	0x000000ff
        /*07c8*/ 	.word	0x000003f0
        /*07cc*/ 	.short	0x0100
        /*07ce*/ 	.byte	0x06
	.zero		1


	//   ....[110]....
        /*07d0*/ 	.word	0x00000d30
        /*07d4*/ 	.word	0x000000ff
        /*07d8*/ 	.word	0x000001b8
        /*07dc*/ 	.short	0x0100
        /*07de*/ 	.byte	0x06
	.zero		1


	//   ....[111]....
        /*07e0*/ 	.word	0x00000d40
        /*07e4*/ 	.word	0x000000ff
        /*07e8*/ 	.word	0x000003f8
        /*07ec*/ 	.short	0x0100
        /*07ee*/ 	.byte	0x06
	.zero		1


	//   ....[112]....
        /*07f0*/ 	.word	0x00000d50
        /*07f4*/ 	.word	0x000000ff
        /*07f8*/ 	.word	0x000001c0
        /*07fc*/ 	.short	0x0100
        /*07fe*/ 	.byte	0x06
	.zero		1


	//   ....[113]....
        /*0800*/ 	.word	0x00000d60
        /*0804*/ 	.word	0x000000ff
        /*0808*/ 	.word	0x00000400
        /*080c*/ 	.short	0x0100
        /*080e*/ 	.byte	0x06
	.zero		1


	//   ....[114]....
        /*0810*/ 	.word	0x00000d70
        /*0814*/ 	.word	0x000000ff
        /*0818*/ 	.word	0x000001c8
        /*081c*/ 	.short	0x0100
        /*081e*/ 	.byte	0x06
	.zero		1


	//   ....[115]....
        /*0820*/ 	.word	0x00000d80
        /*0824*/ 	.word	0x000000ff
        /*0828*/ 	.word	0x00000408
        /*082c*/ 	.short	0x0100
        /*082e*/ 	.byte	0x06
	.zero		1


	//   ....[116]....
        /*0830*/ 	.word	0x00000d90
        /*0834*/ 	.word	0x000000ff
        /*0838*/ 	.word	0x000001d0
        /*083c*/ 	.short	0x0100
        /*083e*/ 	.byte	0x06
	.zero		1


	//   ....[117]....
        /*0840*/ 	.word	0x00000da0
        /*0844*/ 	.word	0x000000ff
        /*0848*/ 	.word	0x00000410
        /*084c*/ 	.short	0x0100
        /*084e*/ 	.byte	0x06
	.zero		1


	//   ....[118]....
        /*0850*/ 	.word	0x00000db0
        /*0854*/ 	.word	0x000000ff
        /*0858*/ 	.word	0x000001d8
        /*085c*/ 	.short	0x0100
        /*085e*/ 	.byte	0x06
	.zero		1


	//   ....[119]....
        /*0860*/ 	.word	0x00000dc0
        /*0864*/ 	.word	0x000000ff
        /*0868*/ 	.word	0x00000418
        /*086c*/ 	.short	0x0100
        /*086e*/ 	.byte	0x06
	.zero		1


	//   ....[120]....
        /*0870*/ 	.word	0x00000dd0
        /*0874*/ 	.word	0x000000ff
        /*0878*/ 	.word	0x000001e0
        /*087c*/ 	.short	0x0100
        /*087e*/ 	.byte	0x06
	.zero		1


	//   ....[121]....
        /*0880*/ 	.word	0x00000de0
        /*0884*/ 	.word	0x000000ff
        /*0888*/ 	.word	0x00000420
        /*088c*/ 	.short	0x0100
        /*088e*/ 	.byte	0x06
	.zero		1


	//   ....[122]....
        /*0890*/ 	.word	0x00000df0
        /*0894*/ 	.word	0x000000ff
        /*0898*/ 	.word	0x000001e8
        /*089c*/ 	.short	0x0100
        /*089e*/ 	.byte	0x06
	.zero		1


	//   ....[123]....
        /*08a0*/ 	.word	0x00000e00
        /*08a4*/ 	.word	0x000000ff
        /*08a8*/ 	.word	0x00000428
        /*08ac*/ 	.short	0x0100
        /*08ae*/ 	.byte	0x06
	.zero		1


	//   ....[124]....
        /*08b0*/ 	.word	0x00000e10
        /*08b4*/ 	.word	0x000000ff
        /*08b8*/ 	.word	0x000001f0
        /*08bc*/ 	.short	0x0100
        /*08be*/ 	.byte	0x06
	.zero		1


	//   ....[125]....
        /*08c0*/ 	.word	0x00000e20
        /*08c4*/ 	.word	0x000000ff
        /*08c8*/ 	.word	0x00000430
        /*08cc*/ 	.short	0x0100
        /*08ce*/ 	.byte	0x06
	.zero		1


	//   ....[126]....
        /*08d0*/ 	.word	0x00000e30
        /*08d4*/ 	.word	0x000000ff
        /*08d8*/ 	.word	0x000001f8
        /*08dc*/ 	.short	0x0100
        /*08de*/ 	.byte	0x06
	.zero		1


	//   ....[127]....
        /*08e0*/ 	.word	0x00000e40
        /*08e4*/ 	.word	0x000000ff
        /*08e8*/ 	.word	0x00000438
        /*08ec*/ 	.short	0x0100
        /*08ee*/ 	.byte	0x06
	.zero		1


	//   ....[128]....
        /*08f0*/ 	.word	0x00000e50
        /*08f4*/ 	.word	0x000000ff
        /*08f8*/ 	.word	0x00000200
        /*08fc*/ 	.short	0x0100
        /*08fe*/ 	.byte	0x06
	.zero		1


	//   ....[129]....
        /*0900*/ 	.word	0x00000e60
        /*0904*/ 	.word	0x000000ff
        /*0908*/ 	.word	0x00000440
        /*090c*/ 	.short	0x0100
        /*090e*/ 	.byte	0x06
	.zero		1


	//   ....[130]....
        /*0910*/ 	.word	0x00000e70
        /*0914*/ 	.word	0x000000ff
        /*0918*/ 	.word	0x00000208
        /*091c*/ 	.short	0x0100
        /*091e*/ 	.byte	0x06
	.zero		1


	//   ....[131]....
        /*0920*/ 	.word	0x00000e80
        /*0924*/ 	.word	0x000000ff
        /*0928*/ 	.word	0x00000448
        /*092c*/ 	.short	0x0100
        /*092e*/ 	.byte	0x06
	.zero		1


	//   ....[132]....
        /*0930*/ 	.word	0x00000e90
        /*0934*/ 	.word	0x000000ff
        /*0938*/ 	.word	0x00000210
        /*093c*/ 	.short	0x0100
        /*093e*/ 	.byte	0x06
	.zero		1


	//   ....[133]....
        /*0940*/ 	.word	0x00000ea0
        /*0944*/ 	.word	0x000000ff
        /*0948*/ 	.word	0x00000450
        /*094c*/ 	.short	0x0100
        /*094e*/ 	.byte	0x06
	.zero		1


	//   ....[134]....
        /*0950*/ 	.word	0x00000eb0
        /*0954*/ 	.word	0x000000ff
        /*0958*/ 	.word	0x00000218
        /*095c*/ 	.short	0x0100
        /*095e*/ 	.byte	0x06
	.zero		1


	//   ....[135]....
        /*0960*/ 	.word	0x00000ec0
        /*0964*/ 	.word	0x000000ff
        /*0968*/ 	.word	0x00000458
        /*096c*/ 	.short	0x0100
        /*096e*/ 	.byte	0x06
	.zero		1


	//   ....[136]....
        /*0970*/ 	.word	0x00000ed0
        /*0974*/ 	.word	0x000000ff
        /*0978*/ 	.word	0x00000220
        /*097c*/ 	.short	0x0100
        /*097e*/ 	.byte	0x06
	.zero		1


	//   ....[137]....
        /*0980*/ 	.word	0x00000ee0
        /*0984*/ 	.word	0x000000ff
        /*0988*/ 	.word	0x00000460
        /*098c*/ 	.short	0x0100
        /*098e*/ 	.byte	0x06
	.zero		1


	//   ....[138]....
        /*0990*/ 	.word	0x00000ef0
        /*0994*/ 	.word	0x000000ff
        /*0998*/ 	.word	0x00000228
        /*099c*/ 	.short	0x0100
        /*099e*/ 	.byte	0x06
	.zero		1


	//   ....[139]....
        /*09a0*/ 	.word	0x00000f00
        /*09a4*/ 	.word	0x000000ff
        /*09a8*/ 	.word	0x00000468
        /*09ac*/ 	.short	0x0100
        /*09ae*/ 	.byte	0x06
	.zero		1


	//   ....[140]....
        /*09b0*/ 	.word	0x00000f10
        /*09b4*/ 	.word	0x000000ff
        /*09b8*/ 	.word	0x00000230
        /*09bc*/ 	.short	0x0100
        /*09be*/ 	.byte	0x06
	.zero		1


	//   ....[141]....
        /*09c0*/ 	.word	0x00000f20
        /*09c4*/ 	.word	0x000000ff
        /*09c8*/ 	.word	0x00000470
        /*09cc*/ 	.short	0x0100
        /*09ce*/ 	.byte	0x06
	.zero		1


	//   ....[142]....
        /*09d0*/ 	.word	0x00000f30
        /*09d4*/ 	.word	0x000000ff
        /*09d8*/ 	.word	0x00000238
        /*09dc*/ 	.short	0x0100
        /*09de*/ 	.byte	0x06
	.zero		1


	//   ....[143]....
        /*09e0*/ 	.word	0x00000f40
        /*09e4*/ 	.word	0x000000ff
        /*09e8*/ 	.word	0x00000478
        /*09ec*/ 	.short	0x0100
        /*09ee*/ 	.byte	0x06
	.zero		1


	//   ....[144]....
        /*09f0*/ 	.word	0x00001070
        /*09f4*/ 	.word	0x000000ff
        /*09f8*/ 	.word	0x00000480
        /*09fc*/ 	.short	0x0100
        /*09fe*/ 	.byte	0x06
	.zero		1


	//   ....[145]....
        /*0a00*/ 	.word	0x00001080
        /*0a04*/ 	.word	0x000000ff
        /*0a08*/ 	.word	0x00000488
        /*0a0c*/ 	.short	0x0100
        /*0a0e*/ 	.byte	0x06
	.zero		1


	//   ....[146]....
        /*0a10*/ 	.word	0x00001160
        /*0a14*/ 	.word	0x000000ff
        /*0a18*/ 	.word	0x00000490
        /*0a1c*/ 	.short	0x0100
        /*0a1e*/ 	.byte	0x05
	.zero		1


	//   ....[147]....
        /*0a20*/ 	.word	0x00001170
        /*0a24*/ 	.word	0x000000ff
        /*0a28*/ 	.word	0x00000498
        /*0a2c*/ 	.short	0x0100
        /*0a2e*/ 	.byte	0x05
	.zero		1


	//   ....[148]....
        /*0a30*/ 	.word	0x000012a0
        /*0a34*/ 	.word	0x000000ff
        /*0a38*/ 	.word	0x000004a0
        /*0a3c*/ 	.short	0x0100
        /*0a3e*/ 	.byte	0x05
	.zero		1


	//   ....[149]....
        /*0a40*/ 	.word	0x000012b0
        /*0a44*/ 	.word	0x000000ff
        /*0a48*/ 	.word	0x000004b0
        /*0a4c*/ 	.short	0x0100
        /*0a4e*/ 	.byte	0x05
	.zero		1


	//   ....[150]....
        /*0a50*/ 	.word	0x000012c0
        /*0a54*/ 	.word	0x000000ff
        /*0a58*/ 	.word	0x000004a8
        /*0a5c*/ 	.short	0x0100
        /*0a5e*/ 	.byte	0x05
	.zero		1


	//   ....[151]....
        /*0a60*/ 	.word	0x000012d0
        /*0a64*/ 	.word	0x000000ff
        /*0a68*/ 	.word	0x000004b8
        /*0a6c*/ 	.short	0x0100
        /*0a6e*/ 	.byte	0x05
	.zero		1


	//   ....[152]....
        /*0a70*/ 	.word	0x000013f0
        /*0a74*/ 	.word	0x000000ff
        /*0a78*/ 	.word	0x000004c0
        /*0a7c*/ 	.short	0x0100
        /*0a7e*/ 	.byte	0x06
	.zero		1


	//   ....[153]....
        /*0a80*/ 	.word	0x00001400
        /*0a84*/ 	.word	0x000000ff
        /*0a88*/ 	.word	0x000004e0
        /*0a8c*/ 	.short	0x0100
        /*0a8e*/ 	.byte	0x06
	.zero		1


	//   ....[154]....
        /*0a90*/ 	.word	0x00001410
        /*0a94*/ 	.word	0x000000ff
        /*0a98*/ 	.word	0x000004c8
        /*0a9c*/ 	.short	0x0100
        /*0a9e*/ 	.byte	0x06
	.zero		1


	//   ....[155]....
        /*0aa0*/ 	.word	0x00001420
        /*0aa4*/ 	.word	0x000000ff
        /*0aa8*/ 	.word	0x000004e8
        /*0aac*/ 	.short	0x0100
        /*0aae*/ 	.byte	0x06
	.zero		1


	//   ....[156]....
        /*0ab0*/ 	.word	0x00001430
        /*0ab4*/ 	.word	0x000000ff
        /*0ab8*/ 	.word	0x000004d0
        /*0abc*/ 	.short	0x0100
        /*0abe*/ 	.byte	0x06
	.zero		1


	//   ....[157]....
        /*0ac0*/ 	.word	0x00001440
        /*0ac4*/ 	.word	0x000000ff
        /*0ac8*/ 	.word	0x000004f0
        /*0acc*/ 	.short	0x0100
        /*0ace*/ 	.byte	0x06
	.zero		1


	//   ....[158]....
        /*0ad0*/ 	.word	0x00001450
        /*0ad4*/ 	.word	0x000000ff
        /*0ad8*/ 	.word	0x000004d8
        /*0adc*/ 	.short	0x0100
        /*0ade*/ 	.byte	0x06
	.zero		1


	//   ....[159]....
        /*0ae0*/ 	.word	0x00001460
        /*0ae4*/ 	.word	0x000000ff
        /*0ae8*/ 	.word	0x000004f8
        /*0aec*/ 	.short	0x0100
        /*0aee*/ 	.byte	0x06
	.zero		1


	//   ....[160]....
        /*0af0*/ 	.word	0x00001550
        /*0af4*/ 	.word	0x000000ff
        /*0af8*/ 	.word	0x00000500
        /*0afc*/ 	.short	0x0100
        /*0afe*/ 	.byte	0x05
	.zero		1


	//   ....[161]....
        /*0b00*/ 	.word	0x00001560
        /*0b04*/ 	.word	0x000000ff
        /*0b08*/ 	.word	0x00000510
        /*0b0c*/ 	.short	0x0100
        /*0b0e*/ 	.byte	0x05
	.zero		1


	//   ....[162]....
        /*0b10*/ 	.word	0x00001570
        /*0b14*/ 	.word	0x000000ff
        /*0b18*/ 	.word	0x00000508
        /*0b1c*/ 	.short	0x0100
        /*0b1e*/ 	.byte	0x05
	.zero		1


	//   ....[163]....
        /*0b20*/ 	.word	0x00001580
        /*0b24*/ 	.word	0x000000ff
        /*0b28*/ 	.word	0x00000518
        /*0b2c*/ 	.short	0x0100
        /*0b2e*/ 	.byte	0x05
	.zero		1


	//   ....[164]....
        /*0b30*/ 	.word	0x00001680
        /*0b34*/ 	.word	0x000000ff
        /*0b38*/ 	.word	0x00000520
        /*0b3c*/ 	.short	0x0100
        /*0b3e*/ 	.byte	0x04
	.zero		1


	//   ....[165]....
        /*0b40*/ 	.word	0x00002350
        /*0b44*/ 	.word	0x00000000
        /*0b48*/ 	.word	0x00000510
        /*0b4c*/ 	.short	0x010a
        /*0b4e*/ 	.byte	0xff
	.zero		1


	//   ....[166]....
        /*0b50*/ 	.word	0x00002380
        /*0b54*/ 	.word	0x00000000
        /*0b58*/ 	.word	0x00000500
        /*0b5c*/ 	.short	0x0101
        /*0b5e*/ 	.byte	0xff
	.zero		1


	//   ....[167]....
        /*0b60*/ 	.word	0x00002440
        /*0b64*/ 	.word	0x000000ff
        /*0b68*/ 	.word	0x00000240
        /*0b6c*/ 	.short	0x010a
        /*0b6e*/ 	.byte	0x04
	.zero		1


	//   ....[168]....
        /*0b70*/ 	.word	0x000024f0
        /*0b74*/ 	.word	0x000000ff
        /*0b78*/ 	.word	0x00000240
        /*0b7c*/ 	.short	0x010a
        /*0b7e*/ 	.byte	0x21
	.zero		1


	//   ....[169]....
        /*0b80*/ 	.word	0x000026b0
        /*0b84*/ 	.word	0x000000ff
        /*0b88*/ 	.word	0x00000240
        /*0b8c*/ 	.short	0x010a
        /*0b8e*/ 	.byte	0x04
	.zero		1


	//   ....[170]....
        /*0b90*/ 	.word	0x000027c0
        /*0b94*/ 	.word	0x000000ff
        /*0b98*/ 	.word	0x00000498
        /*0b9c*/ 	.short	0x0101
        /*0b9e*/ 	.byte	0x11
	.zero		1


	//   ....[171]....
        /*0ba0*/ 	.word	0x000027e0
        /*0ba4*/ 	.word	0x000000ff
        /*0ba8*/ 	.word	0x00000240
        /*0bac*/ 	.short	0x010a
        /*0bae*/ 	.byte	0x05
	.zero		1


	//   ....[172]....
        /*0bb0*/ 	.word	0x00002860
        /*0bb4*/ 	.word	0x000000ff
        /*0bb8*/ 	.word	0x00000240
        /*0bbc*/ 	.short	0x010a
        /*0bbe*/ 	.byte	0x21
	.zero		1


	//   ....[173]....
        /*0bc0*/ 	.word	0x000029f0
        /*0bc4*/ 	.word	0x000000ff
        /*0bc8*/ 	.word	0x00000240
        /*0bcc*/ 	.short	0x010a
        /*0bce*/ 	.byte	0x05
	.zero		1


	//   ....[174]....
        /*0bd0*/ 	.word	0x00002b20
        /*0bd4*/ 	.word	0x00000003
        /*0bd8*/ 	.word	0x000004a0
        /*0bdc*/ 	.short	0x010a
        /*0bde*/ 	.byte	0xff
	.zero		1


	//   ....[175]....
        /*0be0*/ 	.word	0x00002c70
        /*0be4*/ 	.word	0x00000000
        /*0be8*/ 	.word	0x00000000
        /*0bec*/ 	.short	0x0101
        /*0bee*/ 	.byte	0xff
	.zero		1


	//   ....[176]....
        /*0bf0*/ 	.word	0x00003190
        /*0bf4*/ 	.word	0x000000ff
        /*0bf8*/ 	.word	0x00000000
        /*0bfc*/ 	.short	0x010a
        /*0bfe*/ 	.byte	0x04
	.zero		1


	//   ....[177]....
        /*0c00*/ 	.word	0x00003220
        /*0c04*/ 	.word	0x000000ff
        /*0c08*/ 	.word	0x00000000
        /*0c0c*/ 	.short	0x010a
        /*0c0e*/ 	.byte	0x04
	.zero		1


	//   ....[178]....
        /*0c10*/ 	.word	0x000032b0
        /*0c14*/ 	.word	0x000000ff
        /*0c18*/ 	.word	0x00000000
        /*0c1c*/ 	.short	0x010a
        /*0c1e*/ 	.byte	0x04
	.zero		1


	//   ....[179]....
        /*0c20*/ 	.word	0x00003340
        /*0c24*/ 	.word	0x000000ff
        /*0c28*/ 	.word	0x00000000
        /*0c2c*/ 	.short	0x010a
        /*0c2e*/ 	.byte	0x04
	.zero		1


	//   ....[180]....
        /*0c30*/ 	.word	0x000033d0
        /*0c34*/ 	.word	0x000000ff
        /*0c38*/ 	.word	0x00000000
        /*0c3c*/ 	.short	0x010a
        /*0c3e*/ 	.byte	0x04
	.zero		1


	//   ....[181]....
        /*0c40*/ 	.word	0x00003460
        /*0c44*/ 	.word	0x000000ff
        /*0c48*/ 	.word	0x00000000
        /*0c4c*/ 	.short	0x010a
        /*0c4e*/ 	.byte	0x04
	.zero		1


	//   ....[182]....
        /*0c50*/ 	.word	0x000034f0
        /*0c54*/ 	.word	0x000000ff
        /*0c58*/ 	.word	0x00000000
        /*0c5c*/ 	.short	0x010a
        /*0c5e*/ 	.byte	0x04
	.zero		1


	//   ....[183]....
        /*0c60*/ 	.word	0x00003580
        /*0c64*/ 	.word	0x000000ff
        /*0c68*/ 	.word	0x00000000
        /*0c6c*/ 	.short	0x010a
        /*0c6e*/ 	.byte	0x04
	.zero		1


	//   ....[184]....
        /*0c70*/ 	.word	0x00003610
        /*0c74*/ 	.word	0x000000ff
        /*0c78*/ 	.word	0x00000000
        /*0c7c*/ 	.short	0x010a
        /*0c7e*/ 	.byte	0x04
	.zero		1


	//   ....[185]....
        /*0c80*/ 	.word	0x000036a0
        /*0c84*/ 	.word	0x000000ff
        /*0c88*/ 	.word	0x00000000
        /*0c8c*/ 	.short	0x010a
        /*0c8e*/ 	.byte	0x04
	.zero		1


	//   ....[186]....
        /*0c90*/ 	.word	0x00003730
        /*0c94*/ 	.word	0x000000ff
        /*0c98*/ 	.word	0x00000000
        /*0c9c*/ 	.short	0x010a
        /*0c9e*/ 	.byte	0x04
	.zero		1


	//   ....[187]....
        /*0ca0*/ 	.word	0x000037c0
        /*0ca4*/ 	.word	0x000000ff
        /*0ca8*/ 	.word	0x00000000
        /*0cac*/ 	.short	0x010a
        /*0cae*/ 	.byte	0x04
	.zero		1


	//   ....[188]....
        /*0cb0*/ 	.word	0x00003850
        /*0cb4*/ 	.word	0x000000ff
        /*0cb8*/ 	.word	0x00000000
        /*0cbc*/ 	.short	0x010a
        /*0cbe*/ 	.byte	0x04
	.zero		1


	//   ....[189]....
        /*0cc0*/ 	.word	0x000038e0
        /*0cc4*/ 	.word	0x000000ff
        /*0cc8*/ 	.word	0x00000000
        /*0ccc*/ 	.short	0x010a
        /*0cce*/ 	.byte	0x04
	.zero		1


	//   ....[190]....
        /*0cd0*/ 	.word	0x00003970
        /*0cd4*/ 	.word	0x000000ff
        /*0cd8*/ 	.word	0x00000000
        /*0cdc*/ 	.short	0x010a
        /*0cde*/ 	.byte	0x04
	.zero		1


	//   ....[191]....
        /*0ce0*/ 	.word	0x00003a00
        /*0ce4*/ 	.word	0x000000ff
        /*0ce8*/ 	.word	0x00000000
        /*0cec*/ 	.short	0x010a
        /*0cee*/ 	.byte	0x04
	.zero		1


	//   ....[192]....
        /*0cf0*/ 	.word	0x00003a90
        /*0cf4*/ 	.word	0x000000ff
        /*0cf8*/ 	.word	0x00000000
        /*0cfc*/ 	.short	0x010a
        /*0cfe*/ 	.byte	0x04
	.zero		1


	//   ....[193]....
        /*0d00*/ 	.word	0x00003b20
        /*0d04*/ 	.word	0x000000ff
        /*0d08*/ 	.word	0x00000000
        /*0d0c*/ 	.short	0x010a
        /*0d0e*/ 	.byte	0x04
	.zero		1


	//   ....[194]....
        /*0d10*/ 	.word	0x00003bb0
        /*0d14*/ 	.word	0x000000ff
        /*0d18*/ 	.word	0x00000000
        /*0d1c*/ 	.short	0x010a
        /*0d1e*/ 	.byte	0x04
	.zero		1


	//   ....[195]....
        /*0d20*/ 	.word	0x00003c40
        /*0d24*/ 	.word	0x000000ff
        /*0d28*/ 	.word	0x00000000
        /*0d2c*/ 	.short	0x010a
        /*0d2e*/ 	.byte	0x04
	.zero		1


	//   ....[196]....
        /*0d30*/ 	.word	0x00003cd0
        /*0d34*/ 	.word	0x000000ff
        /*0d38*/ 	.word	0x00000000
        /*0d3c*/ 	.short	0x010a
        /*0d3e*/ 	.byte	0x04
	.zero		1


	//   ....[197]....
        /*0d40*/ 	.word	0x00003d60
        /*0d44*/ 	.word	0x000000ff
        /*0d48*/ 	.word	0x00000000
        /*0d4c*/ 	.short	0x010a
        /*0d4e*/ 	.byte	0x04
	.zero		1


	//   ....[198]....
        /*0d50*/ 	.word	0x00003df0
        /*0d54*/ 	.word	0x000000ff
        /*0d58*/ 	.word	0x00000000
        /*0d5c*/ 	.short	0x010a
        /*0d5e*/ 	.byte	0x04
	.zero		1


	//   ....[199]....
        /*0d60*/ 	.word	0x00003e80
        /*0d64*/ 	.word	0x000000ff
        /*0d68*/ 	.word	0x00000000
        /*0d6c*/ 	.short	0x010a
        /*0d6e*/ 	.byte	0x04
	.zero		1


	//   ....[200]....
        /*0d70*/ 	.word	0x00003f10
        /*0d74*/ 	.word	0x000000ff
        /*0d78*/ 	.word	0x00000000
        /*0d7c*/ 	.short	0x010a
        /*0d7e*/ 	.byte	0x04
	.zero		1


	//   ....[201]....
        /*0d80*/ 	.word	0x00003fa0
        /*0d84*/ 	.word	0x000000ff
        /*0d88*/ 	.word	0x00000000
        /*0d8c*/ 	.short	0x010a
        /*0d8e*/ 	.byte	0x04
	.zero		1


	//   ....[202]....
        /*0d90*/ 	.word	0x00004030
        /*0d94*/ 	.word	0x000000ff
        /*0d98*/ 	.word	0x00000000
        /*0d9c*/ 	.short	0x010a
        /*0d9e*/ 	.byte	0x04
	.zero		1


	//   ....[203]....
        /*0da0*/ 	.word	0x000040c0
        /*0da4*/ 	.word	0x000000ff
        /*0da8*/ 	.word	0x00000000
        /*0dac*/ 	.short	0x010a
        /*0dae*/ 	.byte	0x04
	.zero		1


	//   ....[204]....
        /*0db0*/ 	.word	0x00004150
        /*0db4*/ 	.word	0x000000ff
        /*0db8*/ 	.word	0x00000000
        /*0dbc*/ 	.short	0x010a
        /*0dbe*/ 	.byte	0x04
	.zero		1


	//   ....[205]....
        /*0dc0*/ 	.word	0x000041e0
        /*0dc4*/ 	.word	0x000000ff
        /*0dc8*/ 	.word	0x00000000
        /*0dcc*/ 	.short	0x010a
        /*0dce*/ 	.byte	0x04
	.zero		1


	//   ....[206]....
        /*0dd0*/ 	.word	0x00004270
        /*0dd4*/ 	.word	0x000000ff
        /*0dd8*/ 	.word	0x00000000
        /*0ddc*/ 	.short	0x010a
        /*0dde*/ 	.byte	0x04
	.zero		1


	//   ....[207]....
        /*0de0*/ 	.word	0x00004300
        /*0de4*/ 	.word	0x000000ff
        /*0de8*/ 	.word	0x00000000
        /*0dec*/ 	.short	0x010a
        /*0dee*/ 	.byte	0x04
	.zero		1


	//   ....[208]....
        /*0df0*/ 	.word	0x00004390
        /*0df4*/ 	.word	0x000000ff
        /*0df8*/ 	.word	0x00000000
        /*0dfc*/ 	.short	0x010a
        /*0dfe*/ 	.byte	0x04
	.zero		1


	//   ....[209]....
        /*0e00*/ 	.word	0x00004420
        /*0e04*/ 	.word	0x000000ff
        /*0e08*/ 	.word	0x00000000
        /*0e0c*/ 	.short	0x010a
        /*0e0e*/ 	.byte	0x04
	.zero		1


	//   ....[210]....
        /*0e10*/ 	.word	0x000044b0
        /*0e14*/ 	.word	0x000000ff
        /*0e18*/ 	.word	0x00000000
        /*0e1c*/ 	.short	0x010a
        /*0e1e*/ 	.byte	0x04
	.zero		1


	//   ....[211]....
        /*0e20*/ 	.word	0x00004540
        /*0e24*/ 	.word	0x000000ff
        /*0e28*/ 	.word	0x00000000
        /*0e2c*/ 	.short	0x010a
        /*0e2e*/ 	.byte	0x04
	.zero		1


	//   ....[212]....
        /*0e30*/ 	.word	0x000045d0
        /*0e34*/ 	.word	0x000000ff
        /*0e38*/ 	.word	0x00000000
        /*0e3c*/ 	.short	0x010a
        /*0e3e*/ 	.byte	0x04
	.zero		1


	//   ....[213]....
        /*0e40*/ 	.word	0x00004660
        /*0e44*/ 	.word	0x000000ff
        /*0e48*/ 	.word	0x00000000
        /*0e4c*/ 	.short	0x010a
        /*0e4e*/ 	.byte	0x04
	.zero		1


	//   ....[214]....
        /*0e50*/ 	.word	0x000046f0
        /*0e54*/ 	.word	0x000000ff
        /*0e58*/ 	.word	0x00000000
        /*0e5c*/ 	.short	0x010a
        /*0e5e*/ 	.byte	0x04
	.zero		1


	//   ....[215]....
        /*0e60*/ 	.word	0x00004780
        /*0e64*/ 	.word	0x000000ff
        /*0e68*/ 	.word	0x00000000
        /*0e6c*/ 	.short	0x010a
        /*0e6e*/ 	.byte	0x04
	.zero		1


	//   ....[216]....
        /*0e70*/ 	.word	0x00004810
        /*0e74*/ 	.word	0x000000ff
        /*0e78*/ 	.word	0x00000000
        /*0e7c*/ 	.short	0x010a
        /*0e7e*/ 	.byte	0x04
	.zero		1


	//   ....[217]....
        /*0e80*/ 	.word	0x000048a0
        /*0e84*/ 	.word	0x000000ff
        /*0e88*/ 	.word	0x00000000
        /*0e8c*/ 	.short	0x010a
        /*0e8e*/ 	.byte	0x04
	.zero		1


	//   ....[218]....
        /*0e90*/ 	.word	0x00004930
        /*0e94*/ 	.word	0x000000ff
        /*0e98*/ 	.word	0x00000000
        /*0e9c*/ 	.short	0x010a
        /*0e9e*/ 	.byte	0x04
	.zero		1


	//   ....[219]....
        /*0ea0*/ 	.word	0x000049c0
        /*0ea4*/ 	.word	0x000000ff
        /*0ea8*/ 	.word	0x00000000
        /*0eac*/ 	.short	0x010a
        /*0eae*/ 	.byte	0x04
	.zero		1


	//   ....[220]....
        /*0eb0*/ 	.word	0x00004a50
        /*0eb4*/ 	.word	0x000000ff
        /*0eb8*/ 	.word	0x00000000
        /*0ebc*/ 	.short	0x010a
        /*0ebe*/ 	.byte	0x04
	.zero		1


	//   ....[221]....
        /*0ec0*/ 	.word	0x00004ae0
        /*0ec4*/ 	.word	0x000000ff
        /*0ec8*/ 	.word	0x00000000
        /*0ecc*/ 	.short	0x010a
        /*0ece*/ 	.byte	0x04
	.zero		1


	//   ....[222]....
        /*0ed0*/ 	.word	0x00004b70
        /*0ed4*/ 	.word	0x000000ff
        /*0ed8*/ 	.word	0x00000000
        /*0edc*/ 	.short	0x010a
        /*0ede*/ 	.byte	0x04
	.zero		1


	//   ....[223]....
        /*0ee0*/ 	.word	0x00004c00
        /*0ee4*/ 	.word	0x000000ff
        /*0ee8*/ 	.word	0x00000000
        /*0eec*/ 	.short	0x010a
        /*0eee*/ 	.byte	0x04
	.zero		1


	//   ....[224]....
        /*0ef0*/ 	.word	0x00004c90
        /*0ef4*/ 	.word	0x000000ff
        /*0ef8*/ 	.word	0x00000000
        /*0efc*/ 	.short	0x010a
        /*0efe*/ 	.byte	0x04
	.zero		1


	//   ....[225]....
        /*0f00*/ 	.word	0x00004d20
        /*0f04*/ 	.word	0x000000ff
        /*0f08*/ 	.word	0x00000000
        /*0f0c*/ 	.short	0x010a
        /*0f0e*/ 	.byte	0x04
	.zero		1


	//   ....[226]....
        /*0f10*/ 	.word	0x00004db0
        /*0f14*/ 	.word	0x000000ff
        /*0f18*/ 	.word	0x00000000
        /*0f1c*/ 	.short	0x010a
        /*0f1e*/ 	.byte	0x04
	.zero		1


	//   ....[227]....
        /*0f20*/ 	.word	0x00004e40
        /*0f24*/ 	.word	0x000000ff
        /*0f28*/ 	.word	0x00000000
        /*0f2c*/ 	.short	0x010a
        /*0f2e*/ 	.byte	0x04
	.zero		1


	//   ....[228]....
        /*0f30*/ 	.word	0x00004ed0
        /*0f34*/ 	.word	0x000000ff
        /*0f38*/ 	.word	0x00000000
        /*0f3c*/ 	.short	0x010a
        /*0f3e*/ 	.byte	0x04
	.zero		1


	//   ....[229]....
        /*0f40*/ 	.word	0x00004f60
        /*0f44*/ 	.word	0x000000ff
        /*0f48*/ 	.word	0x00000000
        /*0f4c*/ 	.short	0x010a
        /*0f4e*/ 	.byte	0x04
	.zero		1


	//   ....[230]....
        /*0f50*/ 	.word	0x00004ff0
        /*0f54*/ 	.word	0x000000ff
        /*0f58*/ 	.word	0x00000000
        /*0f5c*/ 	.short	0x010a
        /*0f5e*/ 	.byte	0x04
	.zero		1


	//   ....[231]....
        /*0f60*/ 	.word	0x00005080
        /*0f64*/ 	.word	0x000000ff
        /*0f68*/ 	.word	0x00000000
        /*0f6c*/ 	.short	0x010a
        /*0f6e*/ 	.byte	0x04
	.zero		1


	//   ....[232]....
        /*0f70*/ 	.word	0x00005110
        /*0f74*/ 	.word	0x000000ff
        /*0f78*/ 	.word	0x00000000
        /*0f7c*/ 	.short	0x010a
        /*0f7e*/ 	.byte	0x04
	.zero		1


	//   ....[233]....
        /*0f80*/ 	.word	0x000051a0
        /*0f84*/ 	.word	0x000000ff
        /*0f88*/ 	.word	0x00000000
        /*0f8c*/ 	.short	0x010a
        /*0f8e*/ 	.byte	0x04
	.zero		1


	//   ....[234]....
        /*0f90*/ 	.word	0x00005230
        /*0f94*/ 	.word	0x000000ff
        /*0f98*/ 	.word	0x00000000
        /*0f9c*/ 	.short	0x010a
        /*0f9e*/ 	.byte	0x04
	.zero		1


	//   ....[235]....
        /*0fa0*/ 	.word	0x000052c0
        /*0fa4*/ 	.word	0x000000ff
        /*0fa8*/ 	.word	0x00000000
        /*0fac*/ 	.short	0x010a
        /*0fae*/ 	.byte	0x04
	.zero		1


	//   ....[236]....
        /*0fb0*/ 	.word	0x00005350
        /*0fb4*/ 	.word	0x000000ff
        /*0fb8*/ 	.word	0x00000000
        /*0fbc*/ 	.short	0x010a
        /*0fbe*/ 	.byte	0x04
	.zero		1


	//   ....[237]....
        /*0fc0*/ 	.word	0x000053e0
        /*0fc4*/ 	.word	0x000000ff
        /*0fc8*/ 	.word	0x00000000
        /*0fcc*/ 	.short	0x010a
        /*0fce*/ 	.byte	0x04
	.zero		1


	//   ....[238]....
        /*0fd0*/ 	.word	0x00005470
        /*0fd4*/ 	.word	0x000000ff
        /*0fd8*/ 	.word	0x00000000
        /*0fdc*/ 	.short	0x010a
        /*0fde*/ 	.byte	0x04
	.zero		1


	//   ....[239]....
        /*0fe0*/ 	.word	0x00005500
        /*0fe4*/ 	.word	0x000000ff
        /*0fe8*/ 	.word	0x00000000
        /*0fec*/ 	.short	0x010a
        /*0fee*/ 	.byte	0x04
	.zero		1


	//   ....[240]....
        /*0ff0*/ 	.word	0x00005590
        /*0ff4*/ 	.word	0x000000ff
        /*0ff8*/ 	.word	0x00000000
        /*0ffc*/ 	.short	0x010a
        /*0ffe*/ 	.byte	0x04
	.zero		1


	//   ....[241]....
        /*1000*/ 	.word	0x00005620
        /*1004*/ 	.word	0x000000ff
        /*1008*/ 	.word	0x00000000
        /*100c*/ 	.short	0x010a
        /*100e*/ 	.byte	0x04
	.zero		1


	//   ....[242]....
        /*1010*/ 	.word	0x000056b0
        /*1014*/ 	.word	0x000000ff
        /*1018*/ 	.word	0x00000000
        /*101c*/ 	.short	0x010a
        /*101e*/ 	.byte	0x04
	.zero		1


	//   ....[243]....
        /*1020*/ 	.word	0x00005740
        /*1024*/ 	.word	0x000000ff
        /*1028*/ 	.word	0x00000000
        /*102c*/ 	.short	0x010a
        /*102e*/ 	.byte	0x04
	.zero		1


	//   ....[244]....
        /*1030*/ 	.word	0x000057d0
        /*1034*/ 	.word	0x000000ff
        /*1038*/ 	.word	0x00000000
        /*103c*/ 	.short	0x010a
        /*103e*/ 	.byte	0x04
	.zero		1


	//   ....[245]....
        /*1040*/ 	.word	0x00005860
        /*1044*/ 	.word	0x000000ff
        /*1048*/ 	.word	0x00000000
        /*104c*/ 	.short	0x010a
        /*104e*/ 	.byte	0x04
	.zero		1


	//   ....[246]....
        /*1050*/ 	.word	0x000058f0
        /*1054*/ 	.word	0x000000ff
        /*1058*/ 	.word	0x00000000
        /*105c*/ 	.short	0x010a
        /*105e*/ 	.byte	0x04
	.zero		1


	//   ....[247]....
        /*1060*/ 	.word	0x00005990
        /*1064*/ 	.word	0x00000000
        /*1068*/ 	.word	0x00000000
        /*106c*/ 	.short	0x010a
        /*106e*/ 	.byte	0xff
	.zero		1


	//   ....[248]....
        /*1070*/ 	.word	0x00005ab0
        /*1074*/ 	.word	0x00000002
        /*1078*/ 	.word	0x00000500
        /*107c*/ 	.short	0x010a
        /*107e*/ 	.byte	0xff
	.zero		1


	//   ....[249]....
        /*1080*/ 	.word	0x00005b20
        /*1084*/ 	.word	0x00000002
        /*1088*/ 	.word	0x00000000
        /*108c*/ 	.short	0x0101
        /*108e*/ 	.byte	0xff
	.zero		1


	//   ....[250]....
        /*1090*/ 	.word	0x00005b40
        /*1094*/ 	.word	0x000000ff
        /*1098*/ 	.word	0x000004b0
        /*109c*/ 	.short	0x010a
        /*109e*/ 	.byte	0x05
	.zero		1


	//   ....[251]....
        /*10a0*/ 	.word	0x00005c60
        /*10a4*/ 	.word	0x00000002
        /*10a8*/ 	.word	0x000004a0
        /*10ac*/ 	.short	0x010a
        /*10ae*/ 	.byte	0xff
	.zero		1


	//   ....[252]....
        /*10b0*/ 	.word	0x00005d60
        /*10b4*/ 	.word	0x00000002
        /*10b8*/ 	.word	0x00000000
        /*10bc*/ 	.short	0x0101
        /*10be*/ 	.byte	0xff
	.zero		1


	//   ....[253]....
        /*10c0*/ 	.word	0x00005df0
        /*10c4*/ 	.word	0x000000ff
        /*10c8*/ 	.word	0x000004b0
        /*10cc*/ 	.short	0x0106
        /*10ce*/ 	.byte	0x05
	.zero		1


	//   ....[254]....
        /*10d0*/ 	.word	0x00005e10
        /*10d4*/ 	.word	0x000000ff
        /*10d8*/ 	.word	0x000004b0
        /*10dc*/ 	.short	0x010a
        /*10de*/ 	.byte	0x05
	.zero		1


	//   ....[255]....
        /*10e0*/ 	.word	0x00005ea0
        /*10e4*/ 	.word	0x000000ff
        /*10e8*/ 	.word	0x000004b0
        /*10ec*/ 	.short	0x0106
        /*10ee*/ 	.byte	0x04
	.zero		1


	//   ....[0]....
        /*10f0*/ 	.word	0x00005ee0
        /*10f4*/ 	.word	0x00000000
        /*10f8*/ 	.word	0x000004b0
        /*10fc*/ 	.short	0x010a
        /*10fe*/ 	.byte	0xff
	.zero		1


	//   ....[1]....
        /*1100*/ 	.word	0x00006120
        /*1104*/ 	.word	0x000000ff
        /*1108*/ 	.word	0x00000008
        /*110c*/ 	.short	0x010a
        /*110e*/ 	.byte	0x04
	.zero		1


	//   ....[2]....
        /*1110*/ 	.word	0x00006140
        /*1114*/ 	.word	0x000000ff
        /*1118*/ 	.word	0x00000008
        /*111c*/ 	.short	0x010a
        /*111e*/ 	.byte	0x04
	.zero		1


	//   ....[3]....
        /*1120*/ 	.word	0x000062d0
        /*1124*/ 	.word	0x000000ff
        /*1128*/ 	.word	0x00000008
        /*112c*/ 	.short	0x010a
        /*112e*/ 	.byte	0x04
	.zero		1


	//   ....[4]....
        /*1130*/ 	.word	0x000062f0
        /*1134*/ 	.word	0x000000ff
        /*1138*/ 	.word	0x00000008
        /*113c*/ 	.short	0x010a
        /*113e*/ 	.byte	0x04
	.zero		1


	//   ....[5]....
        /*1140*/ 	.word	0x000063b0
        /*1144*/ 	.word	0x000000ff
        /*1148*/ 	.word	0x00000000
        /*114c*/ 	.short	0x0101
        /*114e*/ 	.byte	0x05
	.zero		1


	//   ....[6]....
        /*1150*/ 	.word	0x00006690
        /*1154*/ 	.word	0x00000000
        /*1158*/ 	.word	0x000004a0
        /*115c*/ 	.short	0x010a
        /*115e*/ 	.byte	0xff
	.zero		1


	//   ....[7]....
        /*1160*/ 	.word	0x00006750
        /*1164*/ 	.word	0x00000000
        /*1168*/ 	.word	0x00000000
        /*116c*/ 	.short	0x0101
        /*116e*/ 	.byte	0xff
	.zero		1


	//   ....[8]....
        /*1170*/ 	.word	0x00006800
        /*1174*/ 	.word	0x000000ff
        /*1178*/ 	.word	0x00000000
        /*117c*/ 	.short	0x010a
        /*117e*/ 	.byte	0x04
	.zero		1


	//   ....[9]....
        /*1180*/ 	.word	0x00006810
        /*1184*/ 	.word	0x000000ff
        /*1188*/ 	.word	0x000004e0
        /*118c*/ 	.short	0x010a
        /*118e*/ 	.byte	0x09
	.zero		1


	//   ....[10]....
        /*1190*/ 	.word	0x000068d0
        /*1194*/ 	.word	0x000000ff
        /*1198*/ 	.word	0x00000000
        /*119c*/ 	.short	0x010a
        /*119e*/ 	.byte	0x07
	.zero		1


	//   ....[11]....
        /*11a0*/ 	.word	0x00006a10
        /*11a4*/ 	.word	0x000000ff
        /*11a8*/ 	.word	0x00000000
        /*11ac*/ 	.short	0x010a
        /*11ae*/ 	.byte	0x04
	.zero		1


	//   ....[12]....
        /*11b0*/ 	.word	0x00006c10
        /*11b4*/ 	.word	0x000000ff
        /*11b8*/ 	.word	0x00000000
        /*11bc*/ 	.short	0x010a
        /*11be*/ 	.byte	0x07
	.zero		1


	//   ....[13]....
        /*11c0*/ 	.word	0x00006ca0
        /*11c4*/ 	.word	0x000000ff
        /*11c8*/ 	.word	0x00000000
        /*11cc*/ 	.short	0x010a
        /*11ce*/ 	.byte	0x07
	.zero		1


	//   ....[14]....
        /*11d0*/ 	.word	0x00006d30
        /*11d4*/ 	.word	0x000000ff
        /*11d8*/ 	.word	0x00000000
        /*11dc*/ 	.short	0x010a
        /*11de*/ 	.byte	0x07
	.zero		1


	//   ....[15]....
        /*11e0*/ 	.word	0x00006dd0
        /*11e4*/ 	.word	0x00000000
        /*11e8*/ 	.word	0x00000000
        /*11ec*/ 	.short	0x010a
        /*11ee*/ 	.byte	0xff
	.zero		1


	//   ....[16]....
        /*11f0*/ 	.word	0x00006e10
        /*11f4*/ 	.word	0x00000000
        /*11f8*/ 	.word	0x00000000
        /*11fc*/ 	.short	0x010a
        /*11fe*/ 	.byte	0xff
	.zero		1


	//   ....[17]....
        /*1200*/ 	.word	0x00006e80
        /*1204*/ 	.word	0x000000ff
        /*1208*/ 	.word	0x00000000
        /*120c*/ 	.short	0x0101
        /*120e*/ 	.byte	0x05
	.zero		1


	//   ....[18]....
        /*1210*/ 	.word	0x00006ec0
        /*1214*/ 	.word	0x000000ff
        /*1218*/ 	.word	0x00000520
        /*121c*/ 	.short	0x010a
        /*121e*/ 	.byte	0x06
	.zero		1


	//   ....[19]....
        /*1220*/ 	.word	0x00006f20
        /*1224*/ 	.word	0x000000ff
        /*1228*/ 	.word	0x00000000
        /*122c*/ 	.short	0x0101
        /*122e*/ 	.byte	0x05
	.zero		1


	//   ....[20]....
        /*1230*/ 	.word	0x00007370
        /*1234*/ 	.word	0x00000007
        /*1238*/ 	.word	0x000004a0
        /*123c*/ 	.short	0x010a
        /*123e*/ 	.byte	0xff
	.zero		1


	//   ....[21]....
        /*1240*/ 	.word	0x000074e0
        /*1244*/ 	.word	0x00000000
        /*1248*/ 	.word	0x00000000
        /*124c*/ 	.short	0x0101
        /*124e*/ 	.byte	0xff
	.zero		1


	//   ....[22]....
        /*1250*/ 	.word	0x000078f0
        /*1254*/ 	.word	0x000000ff
        /*1258*/ 	.word	0x00000498
        /*125c*/ 	.short	0x010a
        /*125e*/ 	.byte	0x13
	.zero		1


	//   ....[23]....
        /*1260*/ 	.word	0x00007a60
        /*1264*/ 	.word	0x000000ff
        /*1268*/ 	.word	0x00000488
        /*126c*/ 	.short	0x010a
        /*126e*/ 	.byte	0x13
	.zero		1


	//   ....[24]....
        /*1270*/ 	.word	0x00007c70
        /*1274*/ 	.word	0x000000ff
        /*1278*/ 	.word	0x00000480
        /*127c*/ 	.short	0x010b
        /*127e*/ 	.byte	0x13
	.zero		1


	//   ....[25]....
        /*1280*/ 	.word	0x00007c80
        /*1284*/ 	.word	0x000000ff
        /*1288*/ 	.word	0x00000000
        /*128c*/ 	.short	0x0101
        /*128e*/ 	.byte	0x36
	.zero		1


	//   ....[26]....
        /*1290*/ 	.word	0x00007cc0
        /*1294*/ 	.word	0x00000000
        /*1298*/ 	.word	0x00000488
        /*129c*/ 	.short	0x010a
        /*129e*/ 	.byte	0xff
	.zero		1


	//   ....[27]....
        /*12a0*/ 	.word	0x00008010
        /*12a4*/ 	.word	0x00000003
        /*12a8*/ 	.word	0x000004a0
        /*12ac*/ 	.short	0x010a
        /*12ae*/ 	.byte	0xff
	.zero		1


	//   ....[28]....
        /*12b0*/ 	.word	0x00008190
        /*12b4*/ 	.word	0x00000000
        /*12b8*/ 	.word	0x00000000
        /*12bc*/ 	.short	0x0101
        /*12be*/ 	.byte	0xff
	.zero		1


	//   ....[29]....
        /*12c0*/ 	.word	0x00008b50
        /*12c4*/ 	.word	0x000000ff
        /*12c8*/ 	.word	0x00000480
        /*12cc*/ 	.short	0x010a
        /*12ce*/ 	.byte	0x39
	.zero		1


	//   ....[30]....
        /*12d0*/ 	.word	0x00008b60
        /*12d4*/ 	.word	0x00000052
        /*12d8*/ 	.word	0x000004c0
        /*12dc*/ 	.short	0x010a
        /*12de*/ 	.byte	0xff
	.zero		1


	//   ....[31]....
        /*12e0*/ 	.word	0x00008cb0
        /*12e4*/ 	.word	0x000000ff
        /*12e8*/ 	.word	0x00000480
        /*12ec*/ 	.short	0x010a
        /*12ee*/ 	.byte	0x39
	.zero		1


	//   ....[32]....
        /*12f0*/ 	.word	0x00008d90
        /*12f4*/ 	.word	0x000000ff
        /*12f8*/ 	.word	0x00000000
        /*12fc*/ 	.short	0x0101
        /*12fe*/ 	.byte	0x04
	.zero		1


	//   ....[33]....
        /*1300*/ 	.word	0x00008df0
        /*1304*/ 	.word	0x00000052
        /*1308*/ 	.word	0x000004c0
        /*130c*/ 	.short	0x010a
        /*130e*/ 	.byte	0xff
	.zero		1


	//   ....[34]....
        /*1310*/ 	.word	0x000091d0
        /*1314*/ 	.word	0x00000052
        /*1318*/ 	.word	0x00000000
        /*131c*/ 	.short	0x0101
        /*131e*/ 	.byte	0xff
	.zero		1


	//   ....[35]....
        /*1320*/ 	.word	0x00009a20
        /*1324*/ 	.word	0x00000000
        /*1328*/ 	.word	0x00000510
        /*132c*/ 	.short	0x010a
        /*132e*/ 	.byte	0xff
	.zero		1


	//   ....[36]....
        /*1330*/ 	.word	0x00009a80
        /*1334*/ 	.word	0x00000000
        /*1338*/ 	.word	0x00000240
        /*133c*/ 	.short	0x010a
        /*133e*/ 	.byte	0xff
	.zero		1


	//   ....[37]....
        /*1340*/ 	.word	0x00009ae0
        /*1344*/ 	.word	0x00000000
        /*1348*/ 	.word	0x00000240
        /*134c*/ 	.short	0x010a
        /*134e*/ 	.byte	0xff
	.zero		1


	//   ....[38]....
        /*1350*/ 	.word	0x00009b30
        /*1354*/ 	.word	0x00000003
        /*1358*/ 	.word	0x000004a0
        /*135c*/ 	.short	0x010a
        /*135e*/ 	.byte	0xff
	.zero		1


	//   ....[39]....
        /*1360*/ 	.word	0x00009b90
        /*1364*/ 	.word	0x00000000
        /*1368*/ 	.word	0x00000000
        /*136c*/ 	.short	0x010a
        /*136e*/ 	.byte	0xff
	.zero		1


	//   ....[40]....
        /*1370*/ 	.word	0x00009bf0
        /*1374*/ 	.word	0x00000000
        /*1378*/ 	.word	0x00000000
        /*137c*/ 	.short	0x010a
        /*137e*/ 	.byte	0xff
	.zero		1


	//   ....[41]....
        /*1380*/ 	.word	0x00009c50
        /*1384*/ 	.word	0x00000000
        /*1388*/ 	.word	0x00000000
        /*138c*/ 	.short	0x010a
        /*138e*/ 	.byte	0xff
	.zero		1


	//   ....[42]....
        /*1390*/ 	.word	0x00009cb0
        /*1394*/ 	.word	0x00000000
        /*1398*/ 	.word	0x00000000
        /*139c*/ 	.short	0x010a
        /*139e*/ 	.byte	0xff
	.zero		1


	//   ....[43]....
        /*13a0*/ 	.word	0x00009d10
        /*13a4*/ 	.word	0x00000000
        /*13a8*/ 	.word	0x00000000
        /*13ac*/ 	.short	0x010a
        /*13ae*/ 	.byte	0xff
	.zero		1


	//   ....[44]....
        /*13b0*/ 	.word	0x00009d70
        /*13b4*/ 	.word	0x00000000
        /*13b8*/ 	.word	0x00000000
        /*13bc*/ 	.short	0x010a
        /*13be*/ 	.byte	0xff
	.zero		1


	//   ....[45]....
        /*13c0*/ 	.word	0x00009dd0
        /*13c4*/ 	.word	0x00000000
        /*13c8*/ 	.word	0x00000000
        /*13cc*/ 	.short	0x010a
        /*13ce*/ 	.byte	0xff
	.zero		1


	//   ....[46]....
        /*13d0*/ 	.word	0x00009e30
        /*13d4*/ 	.word	0x00000000
        /*13d8*/ 	.word	0x00000000
        /*13dc*/ 	.short	0x010a
        /*13de*/ 	.byte	0xff
	.zero		1


	//   ....[47]....
        /*13e0*/ 	.word	0x00009e90
        /*13e4*/ 	.word	0x00000000
        /*13e8*/ 	.word	0x00000000
        /*13ec*/ 	.short	0x010a
        /*13ee*/ 	.byte	0xff
	.zero		1


	//   ....[48]....
        /*13f0*/ 	.word	0x00009ef0
        /*13f4*/ 	.word	0x00000000
        /*13f8*/ 	.word	0x00000000
        /*13fc*/ 	.short	0x010a
        /*13fe*/ 	.byte	0xff
	.zero		1


	//   ....[49]....
        /*1400*/ 	.word	0x00009f50
        /*1404*/ 	.word	0x00000000
        /*1408*/ 	.word	0x00000000
        /*140c*/ 	.short	0x010a
        /*140e*/ 	.byte	0xff
	.zero		1


	//   ....[50]....
        /*1410*/ 	.word	0x00009fb0
        /*1414*/ 	.word	0x00000000
        /*1418*/ 	.word	0x00000000
        /*141c*/ 	.short	0x010a
        /*141e*/ 	.byte	0xff
	.zero		1


	//   ....[51]....
        /*1420*/ 	.word	0x0000a010
        /*1424*/ 	.word	0x00000000
        /*1428*/ 	.word	0x00000000
        /*142c*/ 	.short	0x010a
        /*142e*/ 	.byte	0xff
	.zero		1


	//   ....[52]....
        /*1430*/ 	.word	0x0000a070
        /*1434*/ 	.word	0x00000000
        /*1438*/ 	.word	0x00000000
        /*143c*/ 	.short	0x010a
        /*143e*/ 	.byte	0xff
	.zero		1


	//   ....[53]....
        /*1440*/ 	.word	0x0000a0d0
        /*1444*/ 	.word	0x00000000
        /*1448*/ 	.word	0x00000000
        /*144c*/ 	.short	0x010a
        /*144e*/ 	.byte	0xff
	.zero		1


	//   ....[54]....
        /*1450*/ 	.word	0x0000a130
        /*1454*/ 	.word	0x00000000
        /*1458*/ 	.word	0x00000000
        /*145c*/ 	.short	0x010a
        /*145e*/ 	.byte	0xff
	.zero		1


	//   ....[55]....
        /*1460*/ 	.word	0x0000a190
        /*1464*/ 	.word	0x00000000
        /*1468*/ 	.word	0x00000000
        /*146c*/ 	.short	0x010a
        /*146e*/ 	.byte	0xff
	.zero		1


	//   ....[56]....
        /*1470*/ 	.word	0x0000a1f0
        /*1474*/ 	.word	0x00000000
        /*1478*/ 	.word	0x00000000
        /*147c*/ 	.short	0x010a
        /*147e*/ 	.byte	0xff
	.zero		1


	//   ....[57]....
        /*1480*/ 	.word	0x0000a250
        /*1484*/ 	.word	0x00000000
        /*1488*/ 	.word	0x00000000
        /*148c*/ 	.short	0x010a
        /*148e*/ 	.byte	0xff
	.zero		1


	//   ....[58]....
        /*1490*/ 	.word	0x0000a2b0
        /*1494*/ 	.word	0x00000000
        /*1498*/ 	.word	0x00000000
        /*149c*/ 	.short	0x010a
        /*149e*/ 	.byte	0xff
	.zero		1


	//   ....[59]....
        /*14a0*/ 	.word	0x0000a310
        /*14a4*/ 	.word	0x00000000
        /*14a8*/ 	.word	0x00000000
        /*14ac*/ 	.short	0x010a
        /*14ae*/ 	.byte	0xff
	.zero		1


	//   ....[60]....
        /*14b0*/ 	.word	0x0000a370
        /*14b4*/ 	.word	0x00000000
        /*14b8*/ 	.word	0x00000000
        /*14bc*/ 	.short	0x010a
        /*14be*/ 	.byte	0xff
	.zero		1


	//   ....[61]....
        /*14c0*/ 	.word	0x0000a3d0
        /*14c4*/ 	.word	0x00000000
        /*14c8*/ 	.word	0x00000000
        /*14cc*/ 	.short	0x010a
        /*14ce*/ 	.byte	0xff
	.zero		1


	//   ....[62]....
        /*14d0*/ 	.word	0x0000a430
        /*14d4*/ 	.word	0x00000000
        /*14d8*/ 	.word	0x00000000
        /*14dc*/ 	.short	0x010a
        /*14de*/ 	.byte	0xff
	.zero		1


	//   ....[63]....
        /*14e0*/ 	.word	0x0000a490
        /*14e4*/ 	.word	0x00000000
        /*14e8*/ 	.word	0x00000000
        /*14ec*/ 	.short	0x010a
        /*14ee*/ 	.byte	0xff
	.zero		1


	//   ....[64]....
        /*14f0*/ 	.word	0x0000a4f0
        /*14f4*/ 	.word	0x00000000
        /*14f8*/ 	.word	0x00000000
        /*14fc*/ 	.short	0x010a
        /*14fe*/ 	.byte	0xff
	.zero		1


	//   ....[65]....
        /*1500*/ 	.word	0x0000a550
        /*1504*/ 	.word	0x00000000
        /*1508*/ 	.word	0x00000000
        /*150c*/ 	.short	0x010a
        /*150e*/ 	.byte	0xff
	.zero		1


	//   ....[66]....
        /*1510*/ 	.word	0x0000a5b0
        /*1514*/ 	.word	0x00000000
        /*1518*/ 	.word	0x00000000
        /*151c*/ 	.short	0x010a
        /*151e*/ 	.byte	0xff
	.zero		1


	//   ....[67]....
        /*1520*/ 	.word	0x0000a610
        /*1524*/ 	.word	0x00000000
        /*1528*/ 	.word	0x00000000
        /*152c*/ 	.short	0x010a
        /*152e*/ 	.byte	0xff
	.zero		1


	//   ....[68]....
        /*1530*/ 	.word	0x0000a670
        /*1534*/ 	.word	0x00000000
        /*1538*/ 	.word	0x00000000
        /*153c*/ 	.short	0x010a
        /*153e*/ 	.byte	0xff
	.zero		1


	//   ....[69]....
        /*1540*/ 	.word	0x0000a6d0
        /*1544*/ 	.word	0x00000000
        /*1548*/ 	.word	0x00000000
        /*154c*/ 	.short	0x010a
        /*154e*/ 	.byte	0xff
	.zero		1


	//   ....[70]....
        /*1550*/ 	.word	0x0000a730
        /*1554*/ 	.word	0x00000000
        /*1558*/ 	.word	0x00000000
        /*155c*/ 	.short	0x010a
        /*155e*/ 	.byte	0xff
	.zero		1


	//   ....[71]....
        /*1560*/ 	.word	0x0000a790
        /*1564*/ 	.word	0x00000000
        /*1568*/ 	.word	0x00000000
        /*156c*/ 	.short	0x010a
        /*156e*/ 	.byte	0xff
	.zero		1


	//   ....[72]....
        /*1570*/ 	.word	0x0000a7f0
        /*1574*/ 	.word	0x00000000
        /*1578*/ 	.word	0x00000000
        /*157c*/ 	.short	0x010a
        /*157e*/ 	.byte	0xff
	.zero		1


	//   ....[73]....
        /*1580*/ 	.word	0x0000a850
        /*1584*/ 	.word	0x00000000
        /*1588*/ 	.word	0x00000000
        /*158c*/ 	.short	0x010a
        /*158e*/ 	.byte	0xff
	.zero		1


	//   ....[74]....
        /*1590*/ 	.word	0x0000a8b0
        /*1594*/ 	.word	0x00000000
        /*1598*/ 	.word	0x00000000
        /*159c*/ 	.short	0x010a
        /*159e*/ 	.byte	0xff
	.zero		1


	//   ....[75]....
        /*15a0*/ 	.word	0x0000a910
        /*15a4*/ 	.word	0x00000000
        /*15a8*/ 	.word	0x00000000
        /*15ac*/ 	.short	0x010a
        /*15ae*/ 	.byte	0xff
	.zero		1


	//   ....[76]....
        /*15b0*/ 	.word	0x0000a970
        /*15b4*/ 	.word	0x00000000
        /*15b8*/ 	.word	0x00000000
        /*15bc*/ 	.short	0x010a
        /*15be*/ 	.byte	0xff
	.zero		1


	//   ....[77]....
        /*15c0*/ 	.word	0x0000a9d0
        /*15c4*/ 	.word	0x00000000
        /*15c8*/ 	.word	0x00000000
        /*15cc*/ 	.short	0x010a
        /*15ce*/ 	.byte	0xff
	.zero		1


	//   ....[78]....
        /*15d0*/ 	.word	0x0000aa30
        /*15d4*/ 	.word	0x00000000
        /*15d8*/ 	.word	0x00000000
        /*15dc*/ 	.short	0x010a
        /*15de*/ 	.byte	0xff
	.zero		1


	//   ....[79]....
        /*15e0*/ 	.word	0x0000aa90
        /*15e4*/ 	.word	0x00000000
        /*15e8*/ 	.word	0x00000000
        /*15ec*/ 	.short	0x010a
        /*15ee*/ 	.byte	0xff
	.zero		1


	//   ....[80]....
        /*15f0*/ 	.word	0x0000aaf0
        /*15f4*/ 	.word	0x00000000
        /*15f8*/ 	.word	0x00000000
        /*15fc*/ 	.short	0x010a
        /*15fe*/ 	.byte	0xff
	.zero		1


	//   ....[81]....
        /*1600*/ 	.word	0x0000ab50
        /*1604*/ 	.word	0x00000000
        /*1608*/ 	.word	0x00000000
        /*160c*/ 	.short	0x010a
        /*160e*/ 	.byte	0xff
	.zero		1


	//   ....[82]....
        /*1610*/ 	.word	0x0000abb0
        /*1614*/ 	.word	0x00000000
        /*1618*/ 	.word	0x00000000
        /*161c*/ 	.short	0x010a
        /*161e*/ 	.byte	0xff
	.zero		1


	//   ....[83]....
        /*1620*/ 	.word	0x0000ac10
        /*1624*/ 	.word	0x00000000
        /*1628*/ 	.word	0x00000000
        /*162c*/ 	.short	0x010a
        /*162e*/ 	.byte	0xff
	.zero		1


	//   ....[84]....
        /*1630*/ 	.word	0x0000ac70
        /*1634*/ 	.word	0x00000000
        /*1638*/ 	.word	0x00000000
        /*163c*/ 	.short	0x010a
        /*163e*/ 	.byte	0xff
	.zero		1


	//   ....[85]....
        /*1640*/ 	.word	0x0000acd0
        /*1644*/ 	.word	0x00000000
        /*1648*/ 	.word	0x00000000
        /*164c*/ 	.short	0x010a
        /*164e*/ 	.byte	0xff
	.zero		1


	//   ....[86]....
        /*1650*/ 	.word	0x0000ad30
        /*1654*/ 	.word	0x00000000
        /*1658*/ 	.word	0x00000000
        /*165c*/ 	.short	0x010a
        /*165e*/ 	.byte	0xff
	.zero		1


	//   ....[87]....
        /*1660*/ 	.word	0x0000ad90
        /*1664*/ 	.word	0x00000000
        /*1668*/ 	.word	0x00000000
        /*166c*/ 	.short	0x010a
        /*166e*/ 	.byte	0xff
	.zero		1


	//   ....[88]....
        /*1670*/ 	.word	0x0000adf0
        /*1674*/ 	.word	0x00000000
        /*1678*/ 	.word	0x00000000
        /*167c*/ 	.short	0x010a
        /*167e*/ 	.byte	0xff
	.zero		1


	//   ....[89]....
        /*1680*/ 	.word	0x0000ae50
        /*1684*/ 	.word	0x00000000
        /*1688*/ 	.word	0x00000000
        /*168c*/ 	.short	0x010a
        /*168e*/ 	.byte	0xff
	.zero		1


	//   ....[90]....
        /*1690*/ 	.word	0x0000aeb0
        /*1694*/ 	.word	0x00000000
        /*1698*/ 	.word	0x00000000
        /*169c*/ 	.short	0x010a
        /*169e*/ 	.byte	0xff
	.zero		1


	//   ....[91]....
        /*16a0*/ 	.word	0x0000af10
        /*16a4*/ 	.word	0x00000000
        /*16a8*/ 	.word	0x00000000
        /*16ac*/ 	.short	0x010a
        /*16ae*/ 	.byte	0xff
	.zero		1


	//   ....[92]....
        /*16b0*/ 	.word	0x0000af70
        /*16b4*/ 	.word	0x00000000
        /*16b8*/ 	.word	0x00000000
        /*16bc*/ 	.short	0x010a
        /*16be*/ 	.byte	0xff
	.zero		1


	//   ....[93]....
        /*16c0*/ 	.word	0x0000afd0
        /*16c4*/ 	.word	0x00000000
        /*16c8*/ 	.word	0x00000000
        /*16cc*/ 	.short	0x010a
        /*16ce*/ 	.byte	0xff
	.zero		1


	//   ....[94]....
        /*16d0*/ 	.word	0x0000b030
        /*16d4*/ 	.word	0x00000000
        /*16d8*/ 	.word	0x00000000
        /*16dc*/ 	.short	0x010a
        /*16de*/ 	.byte	0xff
	.zero		1


	//   ....[95]....
        /*16e0*/ 	.word	0x0000b090
        /*16e4*/ 	.word	0x00000000
        /*16e8*/ 	.word	0x00000000
        /*16ec*/ 	.short	0x010a
        /*16ee*/ 	.byte	0xff
	.zero		1


	//   ....[96]....
        /*16f0*/ 	.word	0x0000b0f0
        /*16f4*/ 	.word	0x00000000
        /*16f8*/ 	.word	0x00000000
        /*16fc*/ 	.short	0x010a
        /*16fe*/ 	.byte	0xff
	.zero		1


	//   ....[97]....
        /*1700*/ 	.word	0x0000b150
        /*1704*/ 	.word	0x00000000
        /*1708*/ 	.word	0x00000000
        /*170c*/ 	.short	0x010a
        /*170e*/ 	.byte	0xff
	.zero		1


	//   ....[98]....
        /*1710*/ 	.word	0x0000b1b0
        /*1714*/ 	.word	0x00000000
        /*1718*/ 	.word	0x00000000
        /*171c*/ 	.short	0x010a
        /*171e*/ 	.byte	0xff
	.zero		1


	//   ....[99]....
        /*1720*/ 	.word	0x0000b210
        /*1724*/ 	.word	0x00000000
        /*1728*/ 	.word	0x00000000
        /*172c*/ 	.short	0x010a
        /*172e*/ 	.byte	0xff
	.zero		1


	//   ....[100]....
        /*1730*/ 	.word	0x0000b270
        /*1734*/ 	.word	0x00000000
        /*1738*/ 	.word	0x00000000
        /*173c*/ 	.short	0x010a
        /*173e*/ 	.byte	0xff
	.zero		1


	//   ....[101]....
        /*1740*/ 	.word	0x0000b2d0
        /*1744*/ 	.word	0x00000000
        /*1748*/ 	.word	0x00000000
        /*174c*/ 	.short	0x010a
        /*174e*/ 	.byte	0xff
	.zero		1


	//   ....[102]....
        /*1750*/ 	.word	0x0000b330
        /*1754*/ 	.word	0x00000000
        /*1758*/ 	.word	0x00000000
        /*175c*/ 	.short	0x010a
        /*175e*/ 	.byte	0xff
	.zero		1


	//   ....[103]....
        /*1760*/ 	.word	0x0000b390
        /*1764*/ 	.word	0x00000000
        /*1768*/ 	.word	0x00000000
        /*176c*/ 	.short	0x010a
        /*176e*/ 	.byte	0xff
	.zero		1


	//   ....[104]....
        /*1770*/ 	.word	0x0000b3f0
        /*1774*/ 	.word	0x00000000
        /*1778*/ 	.word	0x00000000
        /*177c*/ 	.short	0x010a
        /*177e*/ 	.byte	0xff
	.zero		1


	//   ....[105]....
        /*1780*/ 	.word	0x0000b450
        /*1784*/ 	.word	0x00000000
        /*1788*/ 	.word	0x00000000
        /*178c*/ 	.short	0x010a
        /*178e*/ 	.byte	0xff
	.zero		1


	//   ....[106]....
        /*1790*/ 	.word	0x0000b4b0
        /*1794*/ 	.word	0x00000000
        /*1798*/ 	.word	0x00000000
        /*179c*/ 	.short	0x010a
        /*179e*/ 	.byte	0xff
	.zero		1


	//   ....[107]....
        /*17a0*/ 	.word	0x0000b510
        /*17a4*/ 	.word	0x00000000
        /*17a8*/ 	.word	0x00000000
        /*17ac*/ 	.short	0x010a
        /*17ae*/ 	.byte	0xff
	.zero		1


	//   ....[108]....
        /*17b0*/ 	.word	0x0000b570
        /*17b4*/ 	.word	0x00000000
        /*17b8*/ 	.word	0x00000000
        /*17bc*/ 	.short	0x010a
        /*17be*/ 	.byte	0xff
	.zero		1


	//   ....[109]....
        /*17c0*/ 	.word	0x0000b5d0
        /*17c4*/ 	.word	0x00000000
        /*17c8*/ 	.word	0x00000000
        /*17cc*/ 	.short	0x010a
        /*17ce*/ 	.byte	0xff
	.zero		1


	//   ....[110]....
        /*17d0*/ 	.word	0x0000b620
        /*17d4*/ 	.word	0x00000002
        /*17d8*/ 	.word	0x00000500
        /*17dc*/ 	.short	0x010a
        /*17de*/ 	.byte	0xff
	.zero		1


	//   ....[111]....
        /*17e0*/ 	.word	0x0000b680
        /*17e4*/ 	.word	0x00000002
        /*17e8*/ 	.word	0x000004b0
        /*17ec*/ 	.short	0x010a
        /*17ee*/ 	.byte	0xff
	.zero		1


	//   ....[112]....
        /*17f0*/ 	.word	0x0000b6d0
        /*17f4*/ 	.word	0x00000002
        /*17f8*/ 	.word	0x000004a0
        /*17fc*/ 	.short	0x010a
        /*17fe*/ 	.byte	0xff
	.zero		1


	//   ....[113]....
        /*1800*/ 	.word	0x0000b730
        /*1804*/ 	.word	0x00000000
        /*1808*/ 	.word	0x000004b0
        /*180c*/ 	.short	0x010a
        /*180e*/ 	.byte	0xff
	.zero		1


	//   ....[114]....
        /*1810*/ 	.word	0x0000b790
        /*1814*/ 	.word	0x00000005
        /*1818*/ 	.word	0x00000008
        /*181c*/ 	.short	0x010a
        /*181e*/ 	.byte	0xff
	.zero		1


	//   ....[115]....
        /*1820*/ 	.word	0x0000b880
        /*1824*/ 	.word	0x00000000
        /*1828*/ 	.word	0x00000008
        /*182c*/ 	.short	0x010a
        /*182e*/ 	.byte	0xff
	.zero		1


	//   ....[116]....
        /*1830*/ 	.word	0x0000b8d0
        /*1834*/ 	.word	0x00000000
        /*1838*/ 	.word	0x000004a0
        /*183c*/ 	.short	0x010a
        /*183e*/ 	.byte	0xff
	.zero		1


	//   ....[117]....
        /*1840*/ 	.word	0x0000b930
        /*1844*/ 	.word	0x00000000
        /*1848*/ 	.word	0x000004e0
        /*184c*/ 	.short	0x010a
        /*184e*/ 	.byte	0xff
	.zero		1


	//   ....[118]....
        /*1850*/ 	.word	0x0000b990
        /*1854*/ 	.word	0x00000000
        /*1858*/ 	.word	0x00000000
        /*185c*/ 	.short	0x010a
        /*185e*/ 	.byte	0xff
	.zero		1


	//   ....[119]....
        /*1860*/ 	.word	0x0000b9f0
        /*1864*/ 	.word	0x00000000
        /*1868*/ 	.word	0x00000000
        /*186c*/ 	.short	0x010a
        /*186e*/ 	.byte	0xff
	.zero		1


	//   ....[120]....
        /*1870*/ 	.word	0x0000ba50
        /*1874*/ 	.word	0x00000000
        /*1878*/ 	.word	0x00000000
        /*187c*/ 	.short	0x010a
        /*187e*/ 	.byte	0xff
	.zero		1


	//   ....[121]....
        /*1880*/ 	.word	0x0000bab0
        /*1884*/ 	.word	0x00000000
        /*1888*/ 	.word	0x00000000
        /*188c*/ 	.short	0x010a
        /*188e*/ 	.byte	0xff
	.zero		1


	//   ....[122]....
        /*1890*/ 	.word	0x0000bb10
        /*1894*/ 	.word	0x00000000
        /*1898*/ 	.word	0x00000520
        /*189c*/ 	.short	0x010a
        /*189e*/ 	.byte	0xff
	.zero		1


	//   ....[123]....
        /*18a0*/ 	.word	0x0000bb60
        /*18a4*/ 	.word	0x00000007
        /*18a8*/ 	.word	0x000004a0
        /*18ac*/ 	.short	0x010a
        /*18ae*/ 	.byte	0xff
	.zero		1


	//   ....[124]....
        /*18b0*/ 	.word	0x0000bbc0
        /*18b4*/ 	.word	0x00000000
        /*18b8*/ 	.word	0x00000498
        /*18bc*/ 	.short	0x010a
        /*18be*/ 	.byte	0xff
	.zero		1


	//   ....[125]....
        /*18c0*/ 	.word	0x0000bc20
        /*18c4*/ 	.word	0x00000000
        /*18c8*/ 	.word	0x00000488
        /*18cc*/ 	.short	0x010a
        /*18ce*/ 	.byte	0xff
	.zero		1


	//   ....[126]....
        /*18d0*/ 	.word	0x0000bc70
        /*18d4*/ 	.word	0x00000003
        /*18d8*/ 	.word	0x000004a0
        /*18dc*/ 	.short	0x010a
        /*18de*/ 	.byte	0xff
	.zero		1


	//   ....[127]....
        /*18e0*/ 	.word	0x0000bcd0
        /*18e4*/ 	.word	0x00000000
        /*18e8*/ 	.word	0x00000480
        /*18ec*/ 	.short	0x010a
        /*18ee*/ 	.byte	0xff
	.zero		1


	//   ....[128]....
        /*18f0*/ 	.word	0x0000bd20
        /*18f4*/ 	.word	0x00000052
        /*18f8*/ 	.word	0x000004c0
        /*18fc*/ 	.short	0x010a
        /*18fe*/ 	.byte	0xff
	.zero		1


	//----- nvinfo : EIATTR_NUM_MBARRIERS
	.align		4
.L_47:
        /*1900*/ 	.byte	0x03, 0x38
        /*1902*/ 	.short	0x00a5


	//----- nvinfo : EIATTR_EXIT_INSTR_OFFSETS
	.align		4
        /*1904*/ 	.byte	0x04, 0x1c
        /*1906*/ 	.short	(.L_49 - .L_48)


	//   ....[0]....
.L_48:
        /*1908*/ 	.word	0x000059c0


	//   ....[1]....
        /*190c*/ 	.word	0x00005eb0


	//   ....[2]....
        /*1910*/ 	.word	0x00005f10


	//   ....[3]....
        /*1914*/ 	.word	0x00007140


	//   ....[4]....
        /*1918*/ 	.word	0x00007cf0


	//   ....[5]....
        /*191c*/ 	.word	0x00007d30


	//   ....[6]....
        /*1920*/ 	.word	0x00009a10


	//----- nvinfo : EIATTR_MAX_THREADS
	.align		4
.L_49:
        /*1924*/ 	.byte	0x04, 0x05
        /*1926*/ 	.short	(.L_51 - .L_50)
.L_50:
        /*1928*/ 	.word	0x00000100
        /*192c*/ 	.word	0x00000001
        /*1930*/ 	.word	0x00000001


	//----- nvinfo : EIATTR_CRS_STACK_SIZE
	.align		4
.L_51:
        /*1934*/ 	.byte	0x04, 0x1e
        /*1936*/ 	.short	(.L_53 - .L_52)
.L_52:
        /*1938*/ 	.word	0x00000000


	//----- nvinfo : EIATTR_CBANK_PARAM_SIZE
	.align		4
.L_53:
        /*193c*/ 	.byte	0x03, 0x19
        /*193e*/ 	.short	0x0800


	//----- nvinfo : EIATTR_PARAM_CBANK
	.align		4
        /*1940*/ 	.byte	0x04, 0x0a
        /*1942*/ 	.short	(.L_55 - .L_54)
	.align		4
.L_54:
        /*1944*/ 	.word	index@(.nv.constant0._ZN7cutlass13device_kernelINS_4gemm6kernel13GemmUniversalIN4cute5tupleIJiiiiEEENS1_10collective13CollectiveMmaINS1_35MainloopSm100TmaUmmaWarpSpecializedILi72ELi2ELi4ENS5_IJNS4_1CILi4EEENSA_ILi2EEENSA_ILi1EEEEEEEENS5_IJNSA_ILi128EEENSA_ILi64EEENSA_ILi32EEEEEENS_12float_e5m2_tENS5_IJlSD_lEEESK_SL_NS4_8TiledMMAINS4_8MMA_AtomIJNS4_10MMA_TraitsINS4_25SM100_MMA_F8F6F4_2x1SM_SSEJSK_SK_fSG_SH_NS4_17integral_constantINS4_4UMMA5MajorELSS_0EEEST_NSQ_INSR_7ScaleInELSU_0EEESV_EEEEEENS4_6LayoutINS5_IJSD_SD_SD_EEENS5_IJNSA_ILi0EEES10_S10_EEEEENS5_IJNS4_10UnderscoreES13_S13_EEEEENS4_28SM100_TMA_2SM_LOAD_MULTICASTENS4_14ComposedLayoutINS4_7SwizzleILi1ELi4ELi3EEENS4_18smem_ptr_flag_bitsILi8EEENSY_INS5_IJNSA_ILi8EEESI_EEENS5_IJSI_SD_EEEEEEEvNS4_8identityES16_S1G_vS1H_EENS_8epilogue10collective18CollectiveEpilogueINS1J_23Sm100TmaWarpSpecializedILi1ELi1ELi32ELb0ELb0EEEJNS5_IJSH_SH_SI_EEENS5_IJNSY_ISH_SD_EES1P_EEESK_SL_SK_SL_NS1J_6fusion15FusionCallbacksIS1N_NS1R_17LinearCombinationISK_fSK_fLNS_15FloatRoundStyleE2EEES1O_S1Q_JEEENS4_5SM1004TMEM4LOAD26SM100_TMEM_LOAD_32dp32b32xENS4_13SM90_TMA_LOADENS17_INS18_ILi2ELi4ELi3EEES1B_NSY_INS5_IJS1C_SH_EEENS5_IJSH_SD_EEEEEEENS4_39AutoVectorizingCopyWithAssumedAlignmentILi128EEENS4_14SM90_TMA_STOREES26_S28_S28_EEEvvEEEEvNT_6ParamsE)
        /*1948*/ 	.short	0x0380
        /*194a*/ 	.short	0x0800


	//----- nvinfo : EIATTR_SW_WAR
	.align		4
.L_55:
        /*194c*/ 	.byte	0x04, 0x36
        /*194e*/ 	.short	(.L_57 - .L_56)
.L_56:
        /*1950*/ 	.word	0x00000008
.L_57:


//--------------------- .nv.callgraph             --------------------------
	.section	.nv.callgraph,"",@"SHT_CUDA_CALLGRAPH"
	.align	4
	.sectionentsize	8
	.align		4
        /*0000*/ 	.word	0x00000000
	.align		4
        /*0004*/ 	.word	0xffffffff
	.align		4
        /*0008*/ 	.word	index@(_ZN7cutlass13device_kernelINS_4gemm6kernel13GemmUniversalIN4cute5tupleIJiiiiEEENS1_10collective13CollectiveMmaINS1_35MainloopSm100TmaUmmaWarpSpecializedILi72ELi2ELi4ENS5_IJNS4_1CILi4EEENSA_ILi2EEENSA_ILi1EEEEEEEENS5_IJNSA_ILi128EEENSA_ILi64EEENSA_ILi32EEEEEENS_12float_e5m2_tENS5_IJlSD_lEEESK_SL_NS4_8TiledMMAINS4_8MMA_AtomIJNS4_10MMA_TraitsINS4_25SM100_MMA_F8F6F4_2x1SM_SSEJSK_SK_fSG_SH_NS4_17integral_constantINS4_4UMMA5MajorELSS_0EEEST_NSQ_INSR_7ScaleInELSU_0EEESV_EEEEEENS4_6LayoutINS5_IJSD_SD_SD_EEENS5_IJNSA_ILi0EEES10_S10_EEEEENS5_IJNS4_10UnderscoreES13_S13_EEEEENS4_28SM100_TMA_2SM_LOAD_MULTICASTENS4_14ComposedLayoutINS4_7SwizzleILi1ELi4ELi3EEENS4_18smem_ptr_flag_bitsILi8EEENSY_INS5_IJNSA_ILi8EEESI_EEENS5_IJSI_SD_EEEEEEEvNS4_8identityES16_S1G_vS1H_EENS_8epilogue10collective18CollectiveEpilogueINS1J_23Sm100TmaWarpSpecializedILi1ELi1ELi32ELb0ELb0EEEJNS5_IJSH_SH_SI_EEENS5_IJNSY_ISH_SD_EES1P_EEESK_SL_SK_SL_NS1J_6fusion15FusionCallbacksIS1N_NS1R_17LinearCombinationISK_fSK_fLNS_15FloatRoundStyleE2EEES1O_S1Q_JEEENS4_5SM1004TMEM4LOAD26SM100_TMEM_LOAD_32dp32b32xENS4_13SM90_TMA_LOADENS17_INS18_ILi2ELi4ELi3EEES1B_NSY_INS5_IJS1C_SH_EEENS5_IJSH_SD_EEEEEEENS4_39AutoVectorizingCopyWithAssumedAlignmentILi128EEENS4_14SM90_TMA_STOREES26_S28_S28_EEEvvEEEEvNT_6ParamsE)
	.align		4
        /*000c*/ 	.word	index@(__assertfail)
	.align		4
        /*0010*/ 	.word	0x00000000
	.align		4
        /*0014*/ 	.word	0xfffffffe
	.align		4
        /*0018*/ 	.word	0x00000000
	.align		4
        /*001c*/ 	.word	0xfffffffd
	.align		4
        /*0020*/ 	.word	0x00000000
	.align		4
        /*0024*/ 	.word	0xfffffffc


//--------------------- .nv.constant4             --------------------------
	.section	.nv.constant4,"a",@progbits
	.align	8
	.align		8
.nv.constant4:
        /*0000*/ 	.dword	__assertfail
	.align		8
        /*0008*/ 	.dword	__unnamed_1
	.align		8
        /*0010*/ 	.dword	__unnamed_2
	.align		8
        /*0018*/ 	.dword	_ZN40_INTERNAL_ce8559c9_4_k_cu_15e57694_262954cuda3std3__45__cpo5beginE
	.align		8
        /*0020*/ 	.dword	_ZN40_INTERNAL_ce8559c9_4_k_cu_15e57694_262954cuda3std3__45__cpo3endE
	.align		8
        /*0028*/ 	.dword	_ZN40_INTERNAL_ce8559c9_4_k_cu_15e57694_262954cuda3std3__45__cpo6cbeginE
	.align		8
        /*0030*/ 	.dword	_ZN40_INTERNAL_ce8559c9_4_k_cu_15e57694_262954cuda3std3__45__cpo4cendE
	.align		8
        /*0038*/ 	.dword	_ZN40_INTERNAL_ce8559c9_4_k_cu_15e57694_262954cuda3std3__442_GLOBAL__N__ce8559c9_4_k_cu_15e57694_262956ignoreE
	.align		8
        /*0040*/ 	.dword	_ZN40_INTERNAL_ce8559c9_4_k_cu_15e57694_262954cuda3std3__419piecewise_constructE
	.align		8
        /*0048*/ 	.dword	_ZN40_INTERNAL_ce8559c9_4_k_cu_15e57694_262954cuda3std3__48in_placeE
	.align		8
        /*0050*/ 	.dword	_ZN40_INTERNAL_ce8559c9_4_k_cu_15e57694_262954cuda3std6ranges3__45__cpo4swapE
	.align		8
        /*0058*/ 	.dword	_ZN40_INTERNAL_ce8559c9_4_k_cu_15e57694_262954cuda3std6ranges3__45__cpo9iter_moveE
	.align		8
        /*0060*/ 	.dword	_ZN40_INTERNAL_ce8559c9_4_k_cu_15e57694_262954cute7productE
	.align		8
        /*0068*/ 	.dword	_ZN40_INTERNAL_ce8559c9_4_k_cu_15e57694_262954cute1_E
	.align		8
        /*0070*/ 	.dword	$str$25
	.align		8
        /*0078*/ 	.dword	$str$26
	.align		8
        /*0080*/ 	.dword	$str$27
	.align		8
        /*0088*/ 	.dword	$str$28


//--------------------- .text._ZN7cutlass13device_kernelINS_4gemm6kernel13GemmUniversalIN4cute5tupleIJiiiiEEENS1_10collective13CollectiveMmaINS1_35MainloopSm100TmaUmmaWarpSpecializedILi72ELi2ELi4ENS5_IJNS4_1CILi4EEENSA_ILi2EEENSA_ILi1EEEEEEEENS5_IJNSA_ILi128EEENSA_ILi64EEENSA_ILi32EEEEEENS_12float_e5m2_tENS5_IJlSD_lEEESK_SL_NS4_8TiledMMAINS4_8MMA_AtomIJNS4_10MMA_TraitsINS4_25SM100_MMA_F8F6F4_2x1SM_SSEJSK_SK_fSG_SH_NS4_17integral_constantINS4_4UMMA5MajorELSS_0EEEST_NSQ_INSR_7ScaleInELSU_0EEESV_EEEEEENS4_6LayoutINS5_IJSD_SD_SD_EEENS5_IJNSA_ILi0EEES10_S10_EEEEENS5_IJNS4_10UnderscoreES13_S13_EEEEENS4_28SM100_TMA_2SM_LOAD_MULTICASTENS4_14ComposedLayoutINS4_7SwizzleILi1ELi4ELi3EEENS4_18smem_ptr_flag_bitsILi8EEENSY_INS5_IJNSA_ILi8EEESI_EEENS5_IJSI_SD_EEEEEEEvNS4_8identityES16_S1G_vS1H_EENS_8epilogue10collective18CollectiveEpilogueINS1J_23Sm100TmaWarpSpecializedILi1ELi1ELi32ELb0ELb0EEEJNS5_IJSH_SH_SI_EEENS5_IJNSY_ISH_SD_EES1P_EEESK_SL_SK_SL_NS1J_6fusion15FusionCallbacksIS1N_NS1R_17LinearCombinationISK_fSK_fLNS_15FloatRoundStyleE2EEES1O_S1Q_JEEENS4_5SM1004TMEM4LOAD26SM100_TMEM_LOAD_32dp32b32xENS4_13SM90_TMA_LOADENS17_INS18_ILi2ELi4ELi3EEES1B_NSY_INS5_IJS1C_SH_EEENS5_IJSH_SD_EEEEEEENS4_39AutoVectorizingCopyWithAssumedAlignmentILi128EEENS4_14SM90_TMA_STOREES26_S28_S28_EEEvvEEEEvNT_6ParamsE --------------------------
	.section	.text._ZN7cutlass13device_kernelINS_4gemm6kernel13GemmUniversalIN4cute5tupleIJiiiiEEENS1_10collective13CollectiveMmaINS1_35MainloopSm100TmaUmmaWarpSpecializedILi72ELi2ELi4ENS5_IJNS4_1CILi4EEENSA_ILi2EEENSA_ILi1EEEEEEEENS5_IJNSA_ILi128EEENSA_ILi64EEENSA_ILi32EEEEEENS_12float_e5m2_tENS5_IJlSD_lEEESK_SL_NS4_8TiledMMAINS4_8MMA_AtomIJNS4_10MMA_TraitsINS4_25SM100_MMA_F8F6F4_2x1SM_SSEJSK_SK_fSG_SH_NS4_17integral_constantINS4_4UMMA5MajorELSS_0EEEST_NSQ_INSR_7ScaleInELSU_0EEESV_EEEEEENS4_6LayoutINS5_IJSD_SD_SD_EEENS5_IJNSA_ILi0EEES10_S10_EEEEENS5_IJNS4_10UnderscoreES13_S13_EEEEENS4_28SM100_TMA_2SM_LOAD_MULTICASTENS4_14ComposedLayoutINS4_7SwizzleILi1ELi4ELi3EEENS4_18smem_ptr_flag_bitsILi8EEENSY_INS5_IJNSA_ILi8EEESI_EEENS5_IJSI_SD_EEEEEEEvNS4_8identityES16_S1G_vS1H_EENS_8epilogue10collective18CollectiveEpilogueINS1J_23Sm100TmaWarpSpecializedILi1ELi1ELi32ELb0ELb0EEEJNS5_IJSH_SH_SI_EEENS5_IJNSY_ISH_SD_EES1P_EEESK_SL_SK_SL_NS1J_6fusion15FusionCallbacksIS1N_NS1R_17LinearCombinationISK_fSK_fLNS_15FloatRoundStyleE2EEES1O_S1Q_JEEENS4_5SM1004TMEM4LOAD26SM100_TMEM_LOAD_32dp32b32xENS4_13SM90_TMA_LOADENS17_INS18_ILi2ELi4ELi3EEES1B_NSY_INS5_IJS1C_SH_EEENS5_IJSH_SD_EEEEEEENS4_39AutoVectorizingCopyWithAssumedAlignmentILi128EEENS4_14SM90_TMA_STOREES26_S28_S28_EEEvvEEEEvNT_6ParamsE,"ax",@progbits
	.align	128
.text._ZN7cutlass13device_kernelINS_4gemm6kernel13GemmUniversalIN4cute5tupleIJiiiiEEENS1_10collective13CollectiveMmaINS1_35MainloopSm100TmaUmmaWarpSpecializedILi72ELi2ELi4ENS5_IJNS4_1CILi4EEENSA_ILi2EEENSA_ILi1EEEEEEEENS5_IJNSA_ILi128EEENSA_ILi64EEENSA_ILi32EEEEEENS_12float_e5m2_tENS5_IJlSD_lEEESK_SL_NS4_8TiledMMAINS4_8MMA_AtomIJNS4_10MMA_TraitsINS4_25SM100_MMA_F8F6F4_2x1SM_SSEJSK_SK_fSG_SH_NS4_17integral_constantINS4_4UMMA5MajorELSS_0EEEST_NSQ_INSR_7ScaleInELSU_0EEESV_EEEEEENS4_6LayoutINS5_IJSD_SD_SD_EEENS5_IJNSA_ILi0EEES10_S10_EEEEENS5_IJNS4_10UnderscoreES13_S13_EEEEENS4_28SM100_TMA_2SM_LOAD_MULTICASTENS4_14ComposedLayoutINS4_7SwizzleILi1ELi4ELi3EEENS4_18smem_ptr_flag_bitsILi8EEENSY_INS5_IJNSA_ILi8EEESI_EEENS5_IJSI_SD_EEEEEEEvNS4_8identityES16_S1G_vS1H_EENS_8epilogue10collective18CollectiveEpilogueINS1J_23Sm100TmaWarpSpecializedILi1ELi1ELi32ELb0ELb0EEEJNS5_IJSH_SH_SI_EEENS5_IJNSY_ISH_SD_EES1P_EEESK_SL_SK_SL_NS1J_6fusion15FusionCallbacksIS1N_NS1R_17LinearCombinationISK_fSK_fLNS_15FloatRoundStyleE2EEES1O_S1Q_JEEENS4_5SM1004TMEM4LOAD26SM100_TMEM_LOAD_32dp32b32xENS4_13SM90_TMA_LOADENS17_INS18_ILi2ELi4ELi3EEES1B_NSY_INS5_IJS1C_SH_EEENS5_IJSH_SD_EEEEEEENS4_39AutoVectorizingCopyWithAssumedAlignmentILi128EEENS4_14SM90_TMA_STOREES26_S28_S28_EEEvvEEEEvNT_6ParamsE:
        .type           _ZN7cutlass13device_kernelINS_4gemm6kernel13GemmUniversalIN4cute5tupleIJiiiiEEENS1_10collective13CollectiveMmaINS1_35MainloopSm100TmaUmmaWarpSpecializedILi72ELi2ELi4ENS5_IJNS4_1CILi4EEENSA_ILi2EEENSA_ILi1EEEEEEEENS5_IJNSA_ILi128EEENSA_ILi64EEENSA_ILi32EEEEEENS_12float_e5m2_tENS5_IJlSD_lEEESK_SL_NS4_8TiledMMAINS4_8MMA_AtomIJNS4_10MMA_TraitsINS4_25SM100_MMA_F8F6F4_2x1SM_SSEJSK_SK_fSG_SH_NS4_17integral_constantINS4_4UMMA5MajorELSS_0EEEST_NSQ_INSR_7ScaleInELSU_0EEESV_EEEEEENS4_6LayoutINS5_IJSD_SD_SD_EEENS5_IJNSA_ILi0EEES10_S10_EEEEENS5_IJNS4_10UnderscoreES13_S13_EEEEENS4_28SM100_TMA_2SM_LOAD_MULTICASTENS4_14ComposedLayoutINS4_7SwizzleILi1ELi4ELi3EEENS4_18smem_ptr_flag_bitsILi8EEENSY_INS5_IJNSA_ILi8EEESI_EEENS5_IJSI_SD_EEEEEEEvNS4_8identityES16_S1G_vS1H_EENS_8epilogue10collective18CollectiveEpilogueINS1J_23Sm100TmaWarpSpecializedILi1ELi1ELi32ELb0ELb0EEEJNS5_IJSH_SH_SI_EEENS5_IJNSY_ISH_SD_EES1P_EEESK_SL_SK_SL_NS1J_6fusion15FusionCallbacksIS1N_NS1R_17LinearCombinationISK_fSK_fLNS_15FloatRoundStyleE2EEES1O_S1Q_JEEENS4_5SM1004TMEM4LOAD26SM100_TMEM_LOAD_32dp32b32xENS4_13SM90_TMA_LOADENS17_INS18_ILi2ELi4ELi3EEES1B_NSY_INS5_IJS1C_SH_EEENS5_IJSH_SD_EEEEEEENS4_39AutoVectorizingCopyWithAssumedAlignmentILi128EEENS4_14SM90_TMA_STOREES26_S28_S28_EEEvvEEEEvNT_6ParamsE,@function
        .size           _ZN7cutlass13device_kernelINS_4gemm6kernel13GemmUniversalIN4cute5tupleIJiiiiEEENS1_10collective13CollectiveMmaINS1_35MainloopSm100TmaUmmaWarpSpecializedILi72ELi2ELi4ENS5_IJNS4_1CILi4EEENSA_ILi2EEENSA_ILi1EEEEEEEENS5_IJNSA_ILi128EEENSA_ILi64EEENSA_ILi32EEEEEENS_12float_e5m2_tENS5_IJlSD_lEEESK_SL_NS4_8TiledMMAINS4_8MMA_AtomIJNS4_10MMA_TraitsINS4_25SM100_MMA_F8F6F4_2x1SM_SSEJSK_SK_fSG_SH_NS4_17integral_constantINS4_4UMMA5MajorELSS_0EEEST_NSQ_INSR_7ScaleInELSU_0EEESV_EEEEEENS4_6LayoutINS5_IJSD_SD_SD_EEENS5_IJNSA_ILi0EEES10_S10_EEEEENS5_IJNS4_10UnderscoreES13_S13_EEEEENS4_28SM100_TMA_2SM_LOAD_MULTICASTENS4_14ComposedLayoutINS4_7SwizzleILi1ELi4ELi3EEENS4_18smem_ptr_flag_bitsILi8EEENSY_INS5_IJNSA_ILi8EEESI_EEENS5_IJSI_SD_EEEEEEEvNS4_8identityES16_S1G_vS1H_EENS_8epilogue10collective18CollectiveEpilogueINS1J_23Sm100TmaWarpSpecializedILi1ELi1ELi32ELb0ELb0EEEJNS5_IJSH_SH_SI_EEENS5_IJNSY_ISH_SD_EES1P_EEESK_SL_SK_SL_NS1J_6fusion15FusionCallbacksIS1N_NS1R_17LinearCombinationISK_fSK_fLNS_15FloatRoundStyleE2EEES1O_S1Q_JEEENS4_5SM1004TMEM4LOAD26SM100_TMEM_LOAD_32dp32b32xENS4_13SM90_TMA_LOADENS17_INS18_ILi2ELi4ELi3EEES1B_NSY_INS5_IJS1C_SH_EEENS5_IJSH_SD_EEEEEEENS4_39AutoVectorizingCopyWithAssumedAlignmentILi128EEENS4_14SM90_TMA_STOREES26_S28_S28_EEEvvEEEEvNT_6ParamsE,(.L_x_354 - _ZN7cutlass13device_kernelINS_4gemm6kernel13GemmUniversalIN4cute5tupleIJiiiiEEENS1_10collective13CollectiveMmaINS1_35MainloopSm100TmaUmmaWarpSpecializedILi72ELi2ELi4ENS5_IJNS4_1CILi4EEENSA_ILi2EEENSA_ILi1EEEEEEEENS5_IJNSA_ILi128EEENSA_ILi64EEENSA_ILi32EEEEEENS_12float_e5m2_tENS5_IJlSD_lEEESK_SL_NS4_8TiledMMAINS4_8MMA_AtomIJNS4_10MMA_TraitsINS4_25SM100_MMA_F8F6F4_2x1SM_SSEJSK_SK_fSG_SH_NS4_17integral_constantINS4_4UMMA5MajorELSS_0EEEST_NSQ_INSR_7ScaleInELSU_0EEESV_EEEEEENS4_6LayoutINS5_IJSD_SD_SD_EEENS5_IJNSA_ILi0EEES10_S10_EEEEENS5_IJNS4_10UnderscoreES13_S13_EEEEENS4_28SM100_TMA_2SM_LOAD_MULTICASTENS4_14ComposedLayoutINS4_7SwizzleILi1ELi4ELi3EEENS4_18smem_ptr_flag_bitsILi8EEENSY_INS5_IJNSA_ILi8EEESI_EEENS5_IJSI_SD_EEEEEEEvNS4_8identityES16_S1G_vS1H_EENS_8epilogue10collective18CollectiveEpilogueINS1J_23Sm100TmaWarpSpecializedILi1ELi1ELi32ELb0ELb0EEEJNS5_IJSH_SH_SI_EEENS5_IJNSY_ISH_SD_EES1P_EEESK_SL_SK_SL_NS1J_6fusion15FusionCallbacksIS1N_NS1R_17LinearCombinationISK_fSK_fLNS_15FloatRoundStyleE2EEES1O_S1Q_JEEENS4_5SM1004TMEM4LOAD26SM100_TMEM_LOAD_32dp32b32xENS4_13SM90_TMA_LOADENS17_INS18_ILi2ELi4ELi3EEES1B_NSY_INS5_IJS1C_SH_EEENS5_IJSH_SD_EEEEEEENS4_39AutoVectorizingCopyWithAssumedAlignmentILi128EEENS4_14SM90_TMA_STOREES26_S28_S28_EEEvvEEEEvNT_6ParamsE)
        .other          _ZN7cutlass13device_kernelINS_4gemm6kernel13GemmUniversalIN4cute5tupleIJiiiiEEENS1_10collective13CollectiveMmaINS1_35MainloopSm100TmaUmmaWarpSpecializedILi72ELi2ELi4ENS5_IJNS4_1CILi4EEENSA_ILi2EEENSA_ILi1EEEEEEEENS5_IJNSA_ILi128EEENSA_ILi64EEENSA_ILi32EEEEEENS_12float_e5m2_tENS5_IJlSD_lEEESK_SL_NS4_8TiledMMAINS4_8MMA_AtomIJNS4_10MMA_TraitsINS4_25SM100_MMA_F8F6F4_2x1SM_SSEJSK_SK_fSG_SH_NS4_17integral_constantINS4_4UMMA5MajorELSS_0EEEST_NSQ_INSR_7ScaleInELSU_0EEESV_EEEEEENS4_6LayoutINS5_IJSD_SD_SD_EEENS5_IJNSA_ILi0EEES10_S10_EEEEENS5_IJNS4_10UnderscoreES13_S13_EEEEENS4_28SM100_TMA_2SM_LOAD_MULTICASTENS4_14ComposedLayoutINS4_7SwizzleILi1ELi4ELi3EEENS4_18smem_ptr_flag_bitsILi8EEENSY_INS5_IJNSA_ILi8EEESI_EEENS5_IJSI_SD_EEEEEEEvNS4_8identityES16_S1G_vS1H_EENS_8epilogue10collective18CollectiveEpilogueINS1J_23Sm100TmaWarpSpecializedILi1ELi1ELi32ELb0ELb0EEEJNS5_IJSH_SH_SI_EEENS5_IJNSY_ISH_SD_EES1P_EEESK_SL_SK_SL_NS1J_6fusion15FusionCallbacksIS1N_NS1R_17LinearCombinationISK_fSK_fLNS_15FloatRoundStyleE2EEES1O_S1Q_JEEENS4_5SM1004TMEM4LOAD26SM100_TMEM_LOAD_32dp32b32xENS4_13SM90_TMA_LOADENS17_INS18_ILi2ELi4ELi3EEES1B_NSY_INS5_IJS1C_SH_EEENS5_IJSH_SD_EEEEEEENS4_39AutoVectorizingCopyWithAssumedAlignmentILi128EEENS4_14SM90_TMA_STOREES26_S28_S28_EEEvvEEEEvNT_6ParamsE,@"STO_CUDA_ENTRY STV_DEFAULT"
_ZN7cutlass13device_kernelINS_4gemm6kernel13GemmUniversalIN4cute5tupleIJiiiiEEENS1_10collective13CollectiveMmaINS1_35MainloopSm100TmaUmmaWarpSpecializedILi72ELi2ELi4ENS5_IJNS4_1CILi4EEENSA_ILi2EEENSA_ILi1EEEEEEEENS5_IJNSA_ILi128EEENSA_ILi64EEENSA_ILi32EEEEEENS_12float_e5m2_tENS5_IJlSD_lEEESK_SL_NS4_8TiledMMAINS4_8MMA_AtomIJNS4_10MMA_TraitsINS4_25SM100_MMA_F8F6F4_2x1SM_SSEJSK_SK_fSG_SH_NS4_17integral_constantINS4_4UMMA5MajorELSS_0EEEST_NSQ_INSR_7ScaleInELSU_0EEESV_EEEEEENS4_6LayoutINS5_IJSD_SD_SD_EEENS5_IJNSA_ILi0EEES10_S10_EEEEENS5_IJNS4_10UnderscoreES13_S13_EEEEENS4_28SM100_TMA_2SM_LOAD_MULTICASTENS4_14ComposedLayoutINS4_7SwizzleILi1ELi4ELi3EEENS4_18smem_ptr_flag_bitsILi8EEENSY_INS5_IJNSA_ILi8EEESI_EEENS5_IJSI_SD_EEEEEEEvNS4_8identityES16_S1G_vS1H_EENS_8epilogue10collective18CollectiveEpilogueINS1J_23Sm100TmaWarpSpecializedILi1ELi1ELi32ELb0ELb0EEEJNS5_IJSH_SH_SI_EEENS5_IJNSY_ISH_SD_EES1P_EEESK_SL_SK_SL_NS1J_6fusion15FusionCallbacksIS1N_NS1R_17LinearCombinationISK_fSK_fLNS_15FloatRoundStyleE2EEES1O_S1Q_JEEENS4_5SM1004TMEM4LOAD26SM100_TMEM_LOAD_32dp32b32xENS4_13SM90_TMA_LOADENS17_INS18_ILi2ELi4ELi3EEES1B_NSY_INS5_IJS1C_SH_EEENS5_IJSH_SD_EEEEEEENS4_39AutoVectorizingCopyWithAssumedAlignmentILi128EEENS4_14SM90_TMA_STOREES26_S28_S28_EEEvvEEEEvNT_6ParamsE:
[----:B------:R-:W1:Y:S01]  /*0000*/  LDC R1, c[0x0][0x37c] ;  /* 0x0000df00ff017b82 */ /* 0x000e620000000800 */
[----:B------:R-:W2:Y:S01]  /*0010*/  S2R R69, SR_TID.X ;  /* 0x0000000000457919 */ /* 0x000ea20000002100 */
[----:B------:R-:W3:Y:S06]  /*0020*/  LDCU.64 UR6, c[0x0][0x890] ;  /* 0x00011200ff0677ac */ /* 0x000eec0008000a00 */
[----:B------:R-:W4:Y:S01]  /*0030*/  S2UR UR54, SR_CgaCtaId ;  /* 0x00000000003679c3 */ /* 0x000f220000008800 */
[----:B------:R-:W-:Y:S01]  /*0040*/  PRMT R80, RZ, 0x7610, R80 ;  /* 0x00007610ff507816 */ /* 0x000fe20000000050 */
[----:B------:R-:W1:Y:S01]  /*0050*/  LDCU.64 UR52, c[0x0][0x358] ;  /* 0x00006b00ff3477ac */ /* 0x000e620008000a00 */
[----:B------:R-:W-:-:S02]  /*0060*/  ELECT P0, URZ, PT ;  /* 0x0000000000ff782f */ /* 0x000fc40003800000 */
[----:B---3--:R-:W-:-:S04]  /*0070*/  ISETP.NE.U32.AND P1, PT, RZ, UR6, PT ;  /* 0x00000006ff007c0c */ /* 0x008fc8000bf25070 */
[----:B------:R-:W-:Y:S01]  /*0080*/  ISETP.NE.AND.EX P2, PT, RZ, UR7, PT, P1 ;  /* 0x00000007ff007c0c */ /* 0x000fe2000bf45310 */
[----:B----4-:R-:W-:Y:S02]  /*0090*/  ULOP3.LUT UR18, UR54, 0x1, URZ, 0xc0, !UPT ;  /* 0x0000000136127892 */ /* 0x010fe4000f8ec0ff */
[----:B------:R-:W-:Y:S01]  /*00a0*/  ULOP3.LUT UR17, UR54, 0x1, URZ, 0x3c, !UPT ;  /* 0x0000000136117892 */ /* 0x000fe2000f8e3cff */
[----:B--2---:R-:W-:-:S05]  /*00b0*/  SHF.R.U32.HI R81, RZ, 0x5, R69 ;  /* 0x00000005ff517819 */ /* 0x004fca0000011645 */
[----:B------:R-:W2:Y:S02]  /*00c0*/  SHFL.IDX PT, R0, R81, RZ, 0x1f ;  /* 0x00001fff51007589 */ /* 0x000ea400000e0000 */
[----:B--2---:R-:W-:Y:S02]  /*00d0*/  R2UR UR11, R0 ;  /* 0x00000000000b72ca */ /* 0x004fe400000e0000 */
[----:B-1----:R-:W-:Y:S05]  /*00e0*/  @P2 BRA `(.L_x_0) ;  /* 0x00000000002c2947 */ /* 0x002fea0003800000 */
[----:B------:R-:W1:Y:S02]  /*00f0*/  LDCU.64 UR4, c[0x0][0x888] ;  /* 0x00011100ff0477ac */ /* 0x000e640008000a00 */
[----:B-1----:R-:W-:-:S04]  /*0100*/  UISETP.NE.U32.AND UP0, UPT, UR4, URZ, UPT ;  /* 0x000000ff0400728c */ /* 0x002fc8000bf05070 */
[----:B------:R-:W-:-:S09]  /*0110*/  UISETP.NE.AND.EX UP0, UPT, UR5, URZ, UPT, UP0 ;  /* 0x000000ff0500728c */ /* 0x000fd2000bf05300 */
[----:B------:R-:W-:Y:S05]  /*0120*/  BRA.U !UP0, `(.L_x_1) ;  /* 0x0000000108107547 */ /* 0x000fea000b800000 */
[----:B------:R-:W1:Y:S02]  /*0130*/  LDC.64 R2, c[0x0][0x888] ;  /* 0x00022200ff027b82 */ /* 0x000e640000000a00 */
[----:B-1----:R1:W5:Y:S01]  /*0140*/  LDG.E R39, desc[UR52][R2.64] ;  /* 0x0000003402277981 */ /* 0x002362000c1e1900 */
[----:B------:R-:W-:Y:S01]  /*0150*/  HFMA2 R80, -RZ, RZ, 0, 5.9604644775390625e-08 ;  /* 0x00000001ff507431 */ /* 0x000fe200000001ff */
[----:B------:R-:W-:Y:S05]  /*0160*/  BRA `(.L_x_0) ;  /* 0x00000000000c7947 */ /* 0x000fea0003800000 */
.L_x_1:
[----:B------:R-:W1:Y:S01]  /*0170*/  LDCU UR4, c[0x0][0x880] ;  /* 0x00011000ff0477ac */ /* 0x000e620008000800 */
[----:B------:R-:W-:Y:S01]  /*0180*/  HFMA2 R80, -RZ, RZ, 0, 5.9604644775390625e-08 ;  /* 0x00000001ff507431 */ /* 0x000fe200000001ff */
[----:B-1----:R-:W-:-:S07]  /*0190*/  MOV R39, UR4 ;  /* 0x0000000400277c02 */ /* 0x002fce0008000f00 */
.L_x_0:
[----:B------:R-:W2:Y:S02]  /*01a0*/  LDCU.64 UR4, c[0x0][0x8b0] ;  /* 0x00011600ff0477ac */ /* 0x000ea40008000a00 */
[----:B--2---:R-:W-:-:S04]  /*01b0*/  UISETP.NE.U32.AND UP0, UPT, UR4, URZ, UPT ;  /* 0x000000ff0400728c */ /* 0x004fc8000bf05070 */
[----:B------:R-:W-:-:S09]  /*01c0*/  UISETP.NE.AND.EX UP0, UPT, UR5, URZ, UPT, UP0 ;  /* 0x000000ff0500728c */ /* 0x000fd2000bf05300 */
[----:B------:R-:W-:Y:S05]  /*01d0*/  BRA.U UP0, `(.L_x_2) ;  /* 0x0000000100247547 */ /* 0x000fea000b800000 */
[----:B------:R-:W2:Y:S02]  /*01e0*/  LDCU.64 UR4, c[0x0][0x8a8] ;  /* 0x00011500ff0477ac */ /* 0x000ea40008000a00 */
[----:B--2---:R-:W-:-:S04]  /*01f0*/  UISETP.NE.U32.AND UP0, UPT, UR4, URZ, UPT ;  /* 0x000000ff0400728c */ /* 0x004fc8000bf05070 */
[----:B------:R-:W-:-:S09]  /*0200*/  UISETP.NE.AND.EX UP0, UPT, UR5, URZ, UPT, UP0 ;  /* 0x000000ff0500728c */ /* 0x000fd2000bf05300 */
[----:B------:R-:W-:Y:S05]  /*0210*/  BRA.U !UP0, `(.L_x_3) ;  /* 0x00000001080c7547 */ /* 0x000fea000b800000 */
[----:B-1----:R-:W1:Y:S02]  /*0220*/  LDC.64 R2, c[0x0][0x8a8] ;  /* 0x00022a00ff027b82 */ /* 0x002e640000000a00 */
[----:B-1----:R2:W5:Y:S01]  /*0230*/  LDG.E R38, desc[UR52][R2.64] ;  /* 0x0000003402267981 */ /* 0x002562000c1e1900 */
[----:B------:R-:W-:Y:S05]  /*0240*/  BRA `(.L_x_2) ;  /* 0x0000000000087947 */ /* 0x000fea0003800000 */
.L_x_3:
[----:B------:R-:W2:Y:S02]  /*0250*/  LDCU UR4, c[0x0][0x8a0] ;  /* 0x00011400ff0477ac */ /* 0x000ea40008000800 */
[----:B--2---:R-:W-:Y:S02]  /*0260*/  MOV R38, UR4 ;  /* 0x0000000400267c02 */ /* 0x004fe40008000f00 */
.L_x_2:
[----:B------:R-:W-:Y:S01]  /*0270*/  IMAD.U32 R0, RZ, RZ, UR11 ;  /* 0x0000000bff007e24 */ /* 0x000fe2000f8e00ff */
[----:B------:R-:W-:Y:S04]  /*0280*/  BSSY.RECONVERGENT B0, `(.L_x_4) ;  /* 0x000000c000007945 */ /* 0x000fe80003800200 */
[C---:B------:R-:W-:Y:S02]  /*0290*/  ISETP.NE.OR P3, PT, R0.reuse, 0x1, !P0 ;  /* 0x000000010000780c */ /* 0x040fe40004765670 */
[----:B------:R-:W-:-:S11]  /*02a0*/  ISETP.NE.OR P2, PT, R0, 0x3, !P0 ;  /* 0x000000030000780c */ /* 0x000fd60004745670 */
[----:B------:R-:W-:Y:S05]  /*02b0*/  @P3 BRA `(.L_x_5) ;  /* 0x0000000000203947 */ /* 0x000fea0003800000 */
[----:B------:R-:W3:Y:S02]  /*02c0*/  LDCU.64 UR4, c[0x0][0x348] ;  /* 0x00006900ff0477ac */ /* 0x000ee40008000a00 */
[----:B---3--:R-:W-:Y:S02]  /*02d0*/  UIADD3 UR8, UP1, UPT, UR4, 0x80, URZ ;  /* 0x0000008004087890 */ /* 0x008fe4000ff3e0ff */
[----:B------:R-:W-:Y:S02]  /*02e0*/  UIADD3 UR4, UP0, UPT, UR4, 0x180, URZ ;  /* 0x0000018004047890 */ /* 0x000fe4000ff1e0ff */
[----:B------:R-:W-:Y:S02]  /*02f0*/  UIADD3.X UR9, UPT, UPT, URZ, UR5, URZ, UP1, !UPT ;  /* 0x00000005ff097290 */ /* 0x000fe40008ffe4ff */
[----:B------:R-:W-:-:S07]  /*0300*/  UIADD3.X UR5, UPT, UPT, URZ, UR5, URZ, UP0, !UPT ;  /* 0x00000005ff057290 */ /* 0x000fce00087fe4ff */
[----:B------:R3:W-:Y:S02]  /*0310*/  UTMACCTL.PF [UR8] ;  /* 0x00000000080079b9 */ /* 0x0007e40008040000 */
[----:B------:R3:W-:Y:S02]  /*0320*/  UTMACCTL.PF [UR4] ;  /* 0x00000000040079b9 */ /* 0x0007e40008040000 */
[----:B---3--:R-:W-:Y:S01]  /*0330*/  NOP ;  /* 0x0000000000007918 */ /* 0x008fe20000000000 */
.L_x_5:
[----:B------:R-:W-:Y:S05]  /*0340*/  BSYNC.RECONVERGENT B0 ;  /* 0x0000000000007941 */ /* 0x000fea0003800200 */
.L_x_4:
[----:B------:R-:W-:Y:S04]  /*0350*/  BSSY.RECONVERGENT B0, `(.L_x_6) ;  /* 0x000000a000007945 */ /* 0x000fe80003800200 */
        /* <DEDUP_REMOVED lines=9> */
.L_x_7:
[----:B------:R-:W-:Y:S05]  /*03f0*/  BSYNC.RECONVERGENT B0 ;  /* 0x0000000000007941 */ /* 0x000fea0003800200 */
.L_x_6:
[----:B------:R-:W3:Y:S01]  /*0400*/  LDCU.64 UR4, c[0x0][0x888] ;  /* 0x00011100ff0477ac */ /* 0x000ee20008000a00 */
[----:B------:R-:W-:Y:S01]  /*0410*/  ISETP.NE.AND.EX P1, PT, RZ, UR7, PT, P1 ;  /* 0x00000007ff007c0c */ /* 0x000fe2000bf25310 */
[----:B------:R-:W-:Y:S01]  /*0420*/  UPLOP3.LUT UP5, UPT, UPT, UPT, UPT, 0x80, 0x8 ;  /* 0x000000000008789c */ /* 0x000fe20003faf070 */
[----:B---3--:R-:W-:-:S04]  /*0430*/  ISETP.NE.U32.AND P2, PT, RZ, UR4, PT ;  /* 0x00000004ff007c0c */ /* 0x008fc8000bf45070 */
[----:B------:R-:W-:-:S13]  /*0440*/  ISETP.NE.AND.EX P2, PT, RZ, UR5, PT, P2 ;  /* 0x00000005ff007c0c */ /* 0x000fda000bf45320 */
[----:B------:R-:W-:Y:S05]  /*0450*/  @P2 BRA P1, `(.L_x_8) ;  /* 0x0000000000282947 */ /* 0x000fea0000800000 */
[----:B------:R-:W-:Y:S01]  /*0460*/  UISETP.NE.U32.AND UP0, UPT, UR6, URZ, UPT ;  /* 0x000000ff0600728c */ /* 0x000fe2000bf05070 */
[----:B-----5:R-:W-:Y:S01]  /*0470*/  FSETP.NEU.AND P1, PT, R39, RZ, PT ;  /* 0x000000ff2700720b */ /* 0x020fe20003f2d000 */
[----:B------:R-:W-:Y:S02]  /*0480*/  UISETP.NE.U32.AND UP2, UPT, UR4, URZ, UPT ;  /* 0x000000ff0400728c */ /* 0x000fe4000bf45070 */
[----:B------:R-:W-:Y:S02]  /*0490*/  UISETP.NE.AND.EX UP1, UPT, UR7, URZ, UPT, UP0 ;  /* 0x000000ff0700728c */ /* 0x000fe4000bf25300 */
[----:B------:R-:W-:-:S04]  /*04a0*/  UISETP.NE.AND.EX UP0, UPT, UR5, URZ, UPT, UP2 ;  /* 0x000000ff0500728c */ /* 0x000fc8000bf05320 */
[----:B------:R-:W-:-:S04]  /*04b0*/  USEL UR4, URZ, 0xffffffff, UP0 ;  /* 0xffffffffff047887 */ /* 0x000fc80008000000 */
[----:B------:R-:W-:Y:S01]  /*04c0*/  VOTEU.ANY UP0, P1 ;  /* 0x0000000000ff7886 */ /* 0x000fe20000800100 */
[----:B------:R-:W-:-:S04]  /*04d0*/  @!UP1 USEL UR4, URZ, 0xffffffff, UP0 ;  /* 0xffffffffff049887 */ /* 0x000fc80008000000 */
[----:B------:R-:W-:-:S04]  /*04e0*/  ULOP3.LUT UR4, UR4, 0x1, URZ, 0xc0, !UPT ;  /* 0x0000000104047892 */ /* 0x000fc8000f8ec0ff */
[----:B------:R-:W-:-:S11]  /*04f0*/  UISETP.NE.U32.AND UP5, UPT, UR4, 0x1, UPT ;  /* 0x000000010400788c */ /* 0x000fd6000bfa5070 */
.L_x_8:
[----:B------:R-:W3:Y:S01]  /*0500*/  SHFL.IDX PT, R0, R81, RZ, 0x1f ;  /* 0x00001fff51007589 */ /* 0x000ee200000e0000 */
[----:B------:R-:W-:-:S04]  /*0510*/  UISETP.NE.AND UP0, UPT, UR11, 0x2, UPT ;  /* 0x000000020b00788c */ /* 0x000fc8000bf05270 */
[----:B------:R-:W-:Y:S02]  /*0520*/  UISETP.EQ.AND UP1, UPT, UR18, URZ, !UP0 ;  /* 0x000000ff1200728c */ /* 0x000fe4000c722270 */
[----:B------:R-:W-:-:S04]  /*0530*/  USEL UR26, URZ, 0x1, UP0 ;  /* 0x00000001ff1a7887 */ /* 0x000fc80008000000 */
[----:B------:R-:W-:Y:S02]  /*0540*/  PLOP3.LUT P3, PT, P0, PT, UP1, 0x80, 0x8 ;  /* 0x000000000008781c */ /* 0x000fe4000076f018 */
[----:B---3--:R-:W-:-:S13]  /*0550*/  ISETP.NE.AND P1, PT, R0, RZ, PT ;  /* 0x000000ff0000720c */ /* 0x008fda0003f25270 */
[----:B------:R-:W-:Y:S05]  /*0560*/  @P1 BRA `(.L_x_9) ;  /* 0x0000000800801947 */ /* 0x000fea0003800000 */
[----:B------:R-:W-:Y:S01]  /*0570*/  ELECT P1, URZ, PT ;  /* 0x0000000000ff782f */ /* 0x000fe20003820000 */
[----:B------:R-:W-:-:S12]  /*0580*/  BSSY.RECONVERGENT B0, `(.L_x_9) ;  /* 0x000009e000007945 */ /* 0x000fd80003800200 */
[----:B------:R-:W-:Y:S05]  /*0590*/  @!P1 BRA `(.L_x_10) ;  /* 0x0000000800709947 */ /* 0x000fea0003800000 */
[----:B------:R-:W-:Y:S01]  /*05a0*/  UMOV UR6, 0x400 ;  /* 0x0000040000067882 */ /* 0x000fe20000000000 */
[----:B------:R-:W-:Y:S01]  /*05b0*/  UMOV UR5, 0x1 ;  /* 0x0000000100057882 */ /* 0x000fe20000000000 */
[----:B------:R-:W-:Y:S01]  /*05c0*/  UMOV UR4, 0x3 ;  /* 0x0000000300047882 */ /* 0x000fe20000000000 */
[----:B------:R-:W-:Y:S02]  /*05d0*/  ULEA UR6, UR54, UR6, 0x18 ;  /* 0x0000000636067291 */ /* 0x000fe4000f8ec0ff */
[----:B------:R-:W-:-:S04]  /*05e0*/  UIADD3 UR8, UPT, UPT, -UR5, 0x100000, URZ ;  /* 0x0010000005087890 */ /* 0x000fc8000fffe1ff */
[----:B------:R-:W-:Y:S02]  /*05f0*/  USHF.L.U32 UR9, UR8, 0xb, URZ ;  /* 0x0000000b08097899 */ /* 0x000fe400080006ff */
[----:B------:R-:W-:Y:S02]  /*0600*/  USHF.L.U32 UR8, UR8, 0x1, URZ ;  /* 0x0000000108087899 */ /* 0x000fe400080006ff */
[----:B------:R-:W-:-:S04]  /*0610*/  UIADD3 UR4, UPT, UPT, -UR4, 0x100000, URZ ;  /* 0x0010000004047890 */ /* 0x000fc8000fffe1ff */
[----:B------:R-:W-:Y:S02]  /*0620*/  USHF.L.U32 UR5, UR4, 0xb, URZ ;  /* 0x0000000b04057899 */ /* 0x000fe400080006ff */
[----:B------:R-:W-:Y:S01]  /*0630*/  USHF.L.U32 UR4, UR4, 0x1, URZ ;  /* 0x0000000104047899 */ /* 0x000fe200080006ff */
[----:B------:R-:W3:Y:S03]  /*0640*/  FENCE.VIEW.ASYNC.S ;  /* 0x00000000000073c6 */ /* 0x000ee60000000000 */
[----:B---3--:R3:W4:Y:S08]  /*0650*/  SYNCS.EXCH.64 URZ, [UR6], UR8 ;  /* 0x0000000806ff75b2 */ /* 0x0087300008000100 */
[----:B------:R3:W1:Y:S01]  /*0660*/  SYNCS.EXCH.64 URZ, [UR6+0x240], UR4 ;  /* 0x0002400406ff75b2 */ /* 0x0006620008000100 */
        /* <DEDUP_REMOVED lines=141> */
[----:B------:R3:W1:Y:S02]  /*0f40*/  SYNCS.EXCH.64 URZ, [UR6+0x478], UR4 ;  /* 0x0004780406ff75b2 */ /* 0x0006640008000100 */
[----:B---34-:R-:W-:Y:S01]  /*0f50*/  NOP ;  /* 0x0000000000007918 */ /* 0x018fe20000000000 */
.L_x_10:
[----:B------:R-:W-:Y:S05]  /*0f60*/  BSYNC.RECONVERGENT B0 ;  /* 0x0000000000007941 */ /* 0x000fea0003800200 */
.L_x_9:
[----:B------:R-:W3:Y:S01]  /*0f70*/  SHFL.IDX PT, R0, R81, RZ, 0x1f ;  /* 0x00001fff51007589 */ /* 0x000ee200000e0000 */
[----:B------:R-:W-:Y:S01]  /*0f80*/  NOP ;  /* 0x0000000000007918 */ /* 0x000fe20000000000 */
[----:B---3--:R-:W-:-:S13]  /*0f90*/  ISETP.NE.AND P1, PT, R0, 0x1, PT ;  /* 0x000000010000780c */ /* 0x008fda0003f25270 */
[----:B------:R-:W-:Y:S05]  /*0fa0*/  @P1 BRA `(.L_x_11) ;  /* 0x00000000003c1947 */ /* 0x000fea0003800000 */
        /* <DEDUP_REMOVED lines=10> */
[----:B------:R-:W-:Y:S01]  /*1050*/  ELECT P1, URZ, PT ;  /* 0x0000000000ff782f */ /* 0x000fe20003820000 */
[----:B------:R-:W3:Y:S02]  /*1060*/  FENCE.VIEW.ASYNC.S ;  /* 0x00000000000073c6 */ /* 0x000ee40000000000 */
[----:B---3--:R3:W4:Y:S08]  /*1070*/  SYNCS.EXCH.64 URZ, [UR6+0x480], UR8 ;  /* 0x0004800806ff75b2 */ /* 0x0087300008000100 */
[----:B------:R3:W1:Y:S01]  /*1080*/  SYNCS.EXCH.64 URZ, [UR6+0x488], UR4 ;  /* 0x0004880406ff75b2 */ /* 0x0006620008000100 */
[----:B------:R-:W-:Y:S01]  /*1090*/  NOP ;  /* 0x0000000000007918 */ /* 0x000fe20000000000 */
.L_x_11:
[----:B------:R-:W2:Y:S01]  /*10a0*/  SHFL.IDX PT, R0, R81, RZ, 0x1f ;  /* 0x00001fff51007589 */ /* 0x000ea200000e0000 */
[----:B------:R-:W-:Y:S01]  /*10b0*/  NOP ;  /* 0x0000000000007918 */ /* 0x000fe20000000000 */
[----:B--2---:R-:W-:-:S13]  /*10c0*/  ISETP.NE.AND P1, PT, R0, 0x3, PT ;  /* 0x000000030000780c */ /* 0x004fda0003f25270 */
[----:B------:R-:W-:Y:S05]  /*10d0*/  @P1 BRA `(.L_x_12) ;  /* 0x00000000002c1947 */ /* 0x000fea0003800000 */
[----:B---3--:R-:W-:Y:S01]  /*10e0*/  UMOV UR5, 0x400 ;  /* 0x0000040000057882 */ /* 0x008fe20000000000 */
[----:B------:R-:W-:Y:S01]  /*10f0*/  UMOV UR4, 0x20 ;  /* 0x0000002000047882 */ /* 0x000fe20000000000 */
[----:B------:R-:W-:Y:S02]  /*1100*/  ULEA UR5, UR54, UR5, 0x18 ;  /* 0x0000000536057291 */ /* 0x000fe4000f8ec0ff */
[----:B------:R-:W-:-:S04]  /*1110*/  UIADD3 UR6, UPT, UPT, -UR4, 0x100000, URZ ;  /* 0x0010000004067890 */ /* 0x000fc8000fffe1ff */
[----:B------:R-:W-:Y:S02]  /*1120*/  USHF.L.U32 UR7, UR6, 0xb, URZ ;  /* 0x0000000b06077899 */ /* 0x000fe400080006ff */
[----:B------:R-:W-:Y:S01]  /*1130*/  USHF.L.U32 UR6, UR6, 0x1, URZ ;  /* 0x0000000106067899 */ /* 0x000fe200080006ff */
[----:B------:R-:W-:Y:S01]  /*1140*/  ELECT P1, URZ, PT ;  /* 0x0000000000ff782f */ /* 0x000fe20003820000 */
[----:B------:R-:W2:Y:S10]  /*1150*/  FENCE.VIEW.ASYNC.S ;  /* 0x00000000000073c6 */ /* 0x000eb40000000000 */
[----:B--2---:R2:W3:Y:S01]  /*1160*/  SYNCS.EXCH.64 URZ, [UR5+0x490], UR6 ;  /* 0x0004900605ff75b2 */ /* 0x0044e20008000100 */
[----:B------:R2:W1:Y:S01]  /*1170*/  SYNCS.EXCH.64 URZ, [UR5+0x498], UR6 ;  /* 0x0004980605ff75b2 */ /* 0x0004620008000100 */
[----:B------:R-:W-:Y:S01]  /*1180*/  NOP ;  /* 0x0000000000007918 */ /* 0x000fe20000000000 */
.L_x_12:
[----:B------:R-:W4:Y:S01]  /*1190*/  SHFL.IDX PT, R0, R81, RZ, 0x1f ;  /* 0x00001fff51007589 */ /* 0x000f2200000e0000 */
[----:B------:R-:W-:Y:S01]  /*11a0*/  NOP ;  /* 0x0000000000007918 */ /* 0x000fe20000000000 */
[----:B----4-:R-:W-:-:S13]  /*11b0*/  ISETP.NE.AND P1, PT, R0, 0x4, PT ;  /* 0x000000040000780c */ /* 0x010fda0003f25270 */
[----:B------:R-:W-:Y:S05]  /*11c0*/  @P1 BRA `(.L_x_13) ;  /* 0x0000000000481947 */ /* 0x000fea0003800000 */
[----:B--23--:R-:W-:Y:S01]  /*11d0*/  UMOV UR6, 0x720 ;  /* 0x0000072000067882 */ /* 0x00cfe20000000000 */
[----:B------:R-:W-:Y:S01]  /*11e0*/  UMOV UR5, 0x400 ;  /* 0x0000040000057882 */ /* 0x000fe20000000000 */
[----:B------:R-:W-:Y:S01]  /*11f0*/  USEL UR6, UR6, 0x620, UP5 ;  /* 0x0000062006067887 */ /* 0x000fe2000a800000 */
        /* <DEDUP_REMOVED lines=9> */
[----:B------:R-:W2:Y:S02]  /*1290*/  FENCE.VIEW.ASYNC.S ;  /* 0x00000000000073c6 */ /* 0x000ea40000000000 */
[----:B--2---:R4:W2:Y:S08]  /*12a0*/  SYNCS.EXCH.64 URZ, [UR5+0x4a0], UR8 ;  /* 0x0004a00805ff75b2 */ /* 0x0048b00008000100 */
[----:B------:R4:W3:Y:S01]  /*12b0*/  SYNCS.EXCH.64 URZ, [UR5+0x4b0], UR6 ;  /* 0x0004b00605ff75b2 */ /* 0x0008e20008000100 */
[----:B------:R4:W1:Y:S01]  /*12c0*/  SYNCS.EXCH.64 URZ, [UR5+0x4a8], UR8 ;  /* 0x0004a80805ff75b2 */ /* 0x0008620008000100 */
[----:B------:R4:W1:Y:S02]  /*12d0*/  SYNCS.EXCH.64 URZ, [UR5+0x4b8], UR6 ;  /* 0x0004b80605ff75b2 */ /* 0x0008640008000100 */
[----:B----4-:R-:W-:Y:S01]  /*12e0*/  NOP ;  /* 0x0000000000007918 */ /* 0x010fe20000000000 */
.L_x_13:
[----:B------:R-:W4:Y:S01]  /*12f0*/  SHFL.IDX PT, R0, R81, RZ, 0x1f ;  /* 0x00001fff51007589 */ /* 0x000f2200000e0000 */
[----:B------:R-:W-:Y:S01]  /*1300*/  NOP ;  /* 0x0000000000007918 */ /* 0x000fe20000000000 */
[----:B----4-:R-:W-:-:S13]  /*1310*/  ISETP.NE.AND P1, PT, R0, 0x5, PT ;  /* 0x000000050000780c */ /* 0x010fda0003f25270 */
[----:B------:R-:W-:Y:S05]  /*1320*/  @P1 BRA `(.L_x_14) ;  /* 0x0000000000541947 */ /* 0x000fea0003800000 */
[----:B--23--:R-:W-:Y:S01]  /*1330*/  UMOV UR6, 0x400 ;  /* 0x0000040000067882 */ /* 0x00cfe20000000000 */
        /* <DEDUP_REMOVED lines=14> */
[----:B------:R4:W1:Y:S01]  /*1420*/  SYNCS.EXCH.64 URZ, [UR6+0x4e8], UR4 ;  /* 0x0004e80406ff75b2 */ /* 0x0008620008000100 */
[----:B------:R4:W1:Y:S01]  /*1430*/  SYNCS.EXCH.64 URZ, [UR6+0x4d0], UR8 ;  /* 0x0004d00806ff75b2 */ /* 0x0008620008000100 */
[----:B------:R4:W1:Y:S01]  /*1440*/  SYNCS.EXCH.64 URZ, [UR6+0x4f0], UR4 ;  /* 0x0004f00406ff75b2 */ /* 0x0008620008000100 */
[----:B------:R4:W1:Y:S01]  /*1450*/  SYNCS.EXCH.64 URZ, [UR6+0x4d8], UR8 ;  /* 0x0004d80806ff75b2 */ /* 0x0008620008000100 */
[----:B------:R4:W1:Y:S02]  /*1460*/  SYNCS.EXCH.64 URZ, [UR6+0x4f8], UR4 ;  /* 0x0004f80406ff75b2 */ /* 0x0008640008000100 */
[----:B----4-:R-:W-:Y:S01]  /*1470*/  NOP ;  /* 0x0000000000007918 */ /* 0x010fe20000000000 */
.L_x_14:
[----:B------:R-:W4:Y:S01]  /*1480*/  SHFL.IDX PT, R0, R81, RZ, 0x1f ;  /* 0x00001fff51007589 */ /* 0x000f2200000e0000 */
[----:B------:R-:W-:Y:S01]  /*1490*/  ISETP.NE.OR P0, PT, RZ, UR11, !P0 ;  /* 0x0000000bff007c0c */ /* 0x000fe2000c705670 */
[----:B------:R-:W-:Y:S01]  /*14a0*/  NOP ;  /* 0x0000000000007918 */ /* 0x000fe20000000000 */
[----:B----4-:R-:W-:-:S13]  /*14b0*/  ISETP.NE.AND P1, PT, R0, 0x3, PT ;  /* 0x000000030000780c */ /* 0x010fda0003f25270 */
[----:B------:R-:W-:Y:S05]  /*14c0*/  @P1 BRA `(.L_x_15) ;  /* 0x0000000000341947 */ /* 0x000fea0003800000 */
[----:B--23--:R-:W-:Y:S01]  /*14d0*/  UMOV UR5, 0x400 ;  /* 0x0000040000057882 */ /* 0x00cfe20000000000 */
[----:B------:R-:W-:Y:S01]  /*14e0*/  UMOV UR4, 0x20 ;  /* 0x0000002000047882 */ /* 0x000fe20000000000 */
[----:B------:R-:W-:Y:S02]  /*14f0*/  ULEA UR5, UR54, UR5, 0x18 ;  /* 0x0000000536057291 */ /* 0x000fe4000f8ec0ff */
[----:B------:R-:W-:-:S04]  /*1500*/  UIADD3 UR6, UPT, UPT, -UR4, 0x100000, URZ ;  /* 0x0010000004067890 */ /* 0x000fc8000fffe1ff */
[----:B------:R-:W-:Y:S02]  /*1510*/  USHF.L.U32 UR7, UR6, 0xb, URZ ;  /* 0x0000000b06077899 */ /* 0x000fe400080006ff */
[----:B------:R-:W-:Y:S01]  /*1520*/  USHF.L.U32 UR6, UR6, 0x1, URZ ;  /* 0x0000000106067899 */ /* 0x000fe200080006ff */
[----:B------:R-:W-:Y:S01]  /*1530*/  ELECT P1, URZ, PT ;  /* 0x0000000000ff782f */ /* 0x000fe20003820000 */
[----:B------:R-:W2:Y:S10]  /*1540*/  FENCE.VIEW.ASYNC.S ;  /* 0x00000000000073c6 */ /* 0x000eb40000000000 */
[----:B--2---:R4:W2:Y:S01]  /*1550*/  SYNCS.EXCH.64 URZ, [UR5+0x500], UR6 ;  /* 0x0005000605ff75b2 */ /* 0x0048a20008000100 */
[----:B------:R4:W3:Y:S01]  /*1560*/  SYNCS.EXCH.64 URZ, [UR5+0x510], UR6 ;  /* 0x0005100605ff75b2 */ /* 0x0008e20008000100 */
[----:B------:R4:W1:Y:S01]  /*1570*/  SYNCS.EXCH.64 URZ, [UR5+0x508], UR6 ;  /* 0x0005080605ff75b2 */ /* 0x0008620008000100 */
[----:B------:R4:W1:Y:S02]  /*1580*/  SYNCS.EXCH.64 URZ, [UR5+0x518], UR6 ;  /* 0x0005180605ff75b2 */ /* 0x0008640008000100 */
[----:B----4-:R-:W-:Y:S01]  /*1590*/  NOP ;  /* 0x0000000000007918 */ /* 0x010fe20000000000 */
.L_x_15:
[----:B------:R-:W4:Y:S01]  /*15a0*/  LDCU UR12, c[0x0][0x36c] ;  /* 0x00006d80ff0c77ac */ /* 0x000f220008000800 */
[----:B------:R-:W-:Y:S01]  /*15b0*/  LOP3.LUT R0, R69, 0x1f, RZ, 0xc0, !PT ;  /* 0x0000001f45007812 */ /* 0x000fe200078ec0ff */
[----:B------:R-:W-:Y:S01]  /*15c0*/  NOP ;  /* 0x0000000000007918 */ /* 0x000fe20000000000 */
[----:B------:R-:W-:Y:S01]  /*15d0*/  VOTEU.ALL UP0, P0 ;  /* 0x0000000000ff7886 */ /* 0x000fe20000000000 */
[----:B--23--:R-:W-:Y:S01]  /*15e0*/  UMOV UR6, 0x20 ;  /* 0x0000002000067882 */ /* 0x00cfe20000000000 */
[----:B------:R-:W-:-:S03]  /*15f0*/  UISETP.NE.AND UP6, UPT, UR11, URZ, UPT ;  /* 0x000000ff0b00728c */ /* 0x000fc6000bfc5270 */
[----:B------:R-:W-:Y:S01]  /*1600*/  @!UP0 UMOV UR4, 0x400 ;  /* 0x0000040000048882 */ /* 0x000fe20000000000 */
[----:B------:R-:W-:-:S04]  /*1610*/  @!UP0 UIADD3 UR6, UPT, UPT, -UR6, 0x100000, URZ ;  /* 0x0010000006068890 */ /* 0x000fc8000fffe1ff */
[----:B------:R-:W-:Y:S02]  /*1620*/  @!UP0 USHF.L.U32 UR7, UR6, 0xb, URZ ;  /* 0x0000000b06078899 */ /* 0x000fe400080006ff */
[----:B------:R-:W-:Y:S02]  /*1630*/  @!UP0 USHF.L.U32 UR6, UR6, 0x1, URZ ;  /* 0x0000000106068899 */ /* 0x000fe400080006ff */
[----:B------:R-:W-:Y:S01]  /*1640*/  @!UP0 ULEA UR4, UR54, UR4, 0x18 ;  /* 0x0000000436048291 */ /* 0x000fe2000f8ec0ff */
[----:B------:R-:W-:Y:S01]  /*1650*/  VOTEU.ALL UP0, P0 ;  /* 0x0000000000ff7886 */ /* 0x000fe20000000000 */
[----:B----4-:R-:W-:Y:S01]  /*1660*/  UISETP.EQ.U32.AND UP1, UPT, UR12, 0x1, UPT ;  /* 0x000000010c00788c */ /* 0x010fe2000bf22070 */
[----:B------:R-:W2:Y:S09]  /*1670*/  FENCE.VIEW.ASYNC.S ;  /* 0x00000000000073c6 */ /* 0x000eb20000000000 */
[----:B--2---:R2:W3:Y:S02]  /*1680*/  @!UP0 SYNCS.EXCH.64 URZ, [UR4+0x520], UR6 ;  /* 0x0005200604ff85b2 */ /* 0x0044e40008000100 */
[----:B--2---:R-:W-:Y:S01]  /*1690*/  UP2UR UR4, UPR, URZ, 0x2 ;  /* 0x00000002ff047883 */ /* 0x004fe20008000000 */
[----:B------:R-:W-:Y:S11]  /*16a0*/  BRA.U !UP1, `(.L_x_16) ;  /* 0x0000000109087547 */ /* 0x000ff6000b800000 */
[----:B-1-3--:R-:W-:Y:S01]  /*16b0*/  UCGABAR_ARV ;  /* 0x00000000000079c7 */ /* 0x00afe20008000000 */
[----:B------:R-:W-:Y:S05]  /*16c0*/  BRA `(.L_x_17) ;  /* 0x0000000000047947 */ /* 0x000fea0003800000 */
.L_x_16:
[----:B-1-3--:R-:W-:Y:S01]  /*16d0*/  NOP ;  /* 0x0000000000007918 */ /* 0x00afe20000000000 */
.L_x_17:
[----:B------:R-:W1:Y:S01]  /*16e0*/  S2UR UR10, SR_CTAID.X ;  /* 0x00000000000a79c3 */ /* 0x000e620000002500 */
[----:B------:R-:W-:-:S05]  /*16f0*/  CS2R.32 R3, SR_CgaSize ;  /* 0x0000000000037805 */ /* 0x000fca0000008a00 */
[----:B------:R-:W-:-:S05]  /*1700*/  IMAD R3, R3, -0xa0, RZ ;  /* 0xffffff6003037824 */ /* 0x000fca00078e02ff */
[----:B------:R-:W-:-:S14]  /*1710*/  R2UR UR5, R3 ;  /* 0x00000000030572ca */ /* 0x000fdc00000e0000 */
[----:B------:R-:W2:Y:S01]  /*1720*/  LDCU UR5, c[0x0][UR5+0x2b0] ;  /* 0x00005600050577ac */ /* 0x000ea20008000800 */
[----:B------:R-:W-:-:S05]  /*1730*/  CS2R.32 R3, SR_CgaSize ;  /* 0x0000000000037805 */ /* 0x000fca0000008a00 */
[----:B------:R-:W-:-:S05]  /*1740*/  IMAD R3, R3, -0xa0, RZ ;  /* 0xffffff6003037824 */ /* 0x000fca00078e02ff */
[----:B------:R-:W-:-:S14]  /*1750*/  R2UR UR4, R3 ;  /* 0x00000000030472ca */ /* 0x000fdc00000e0000 */
[----:B------:R-:W3:Y:S01]  /*1760*/  LDCU UR4, c[0x0][UR4+0x2b4] ;  /* 0x00005680040477ac */ /* 0x000ee20008000800 */
[----:B------:R-:W4:Y:S01]  /*1770*/  S2UR UR51, SR_CTAID.Y ;  /* 0x00000000003379c3 */ /* 0x000f220000002600 */
[----:B------:R-:W-:-:S05]  /*1780*/  CS2R.32 R3, SR_CgaSize ;  /* 0x0000000000037805 */ /* 0x000fca0000008a00 */
[----:B------:R-:W-:-:S05]  /*1790*/  IMAD R3, R3, -0xa0, RZ ;  /* 0xffffff6003037824 */ /* 0x000fca00078e02ff */
[----:B------:R-:W-:-:S14]  /*17a0*/  R2UR UR7, R3 ;  /* 0x00000000030772ca */ /* 0x000fdc00000e0000 */
[----:B------:R-:W3:Y:S01]  /*17b0*/  LDCU UR7, c[0x0][UR7+0x2a0] ;  /* 0x00005400070777ac */ /* 0x000ee20008000800 */
[----:B------:R-:W-:-:S05]  /*17c0*/  CS2R.32 R3, SR_CgaSize ;  /* 0x0000000000037805 */ /* 0x000fca0000008a00 */
[----:B------:R-:W-:-:S05]  /*17d0*/  IMAD R3, R3, -0xa0, RZ ;  /* 0xffffff6003037824 */ /* 0x000fca00078e02ff */
[----:B------:R-:W-:-:S14]  /*17e0*/  R2UR UR6, R3 ;  /* 0x00000000030672ca */ /* 0x000fdc00000e0000 */
[----:B------:R-:W3:Y:S01]  /*17f0*/  LDCU UR6, c[0x0][UR6+0x2a4] ;  /* 0x00005480060677ac */ /* 0x000ee20008000800 */
[----:B------:R-:W-:Y:S02]  /*1800*/  USHF.R.U32.HI UR31, URZ, 0x1, UR54 ;  /* 0x00000001ff1f7899 */ /* 0x000fe40008011636 */
[----:B------:R-:W-:Y:S02]  /*1810*/  USHF.R.U32.HI UR30, URZ, 0x2, UR54 ;  /* 0x00000002ff1e7899 */ /* 0x000fe40008011636 */
[----:B------:R-:W-:Y:S01]  /*1820*/  USHF.L.U32 UR15, UR54, 0x8, URZ ;  /* 0x00000008360f7899 */ /* 0x000fe200080006ff */
[----:B------:R-:W3:Y:S01]  /*1830*/  LDCU UR20, c[0x0][0xb24] ;  /* 0x00016480ff1477ac */ /* 0x000ee20008000800 */
[----:B-1----:R-:W-:Y:S01]  /*1840*/  I2FP.F32.U32 R3, UR10 ;  /* 0x0000000a00037c45 */ /* 0x002fe20008201000 */
[----:B------:R-:W1:Y:S04]  /*1850*/  LDCU UR37, c[0x0][0xb24] ;  /* 0x00016480ff2577ac */ /* 0x000e680008000800 */
[----:B--2---:R-:W-:Y:S01]  /*1860*/  FMUL R3, R3, UR5 ;  /* 0x0000000503037c20 */ /* 0x004fe20008400000 */
[----:B------:R-:W-:Y:S01]  /*1870*/  ULOP3.LUT UR5, UR54, 0x3, URZ, 0xc0, !UPT ;  /* 0x0000000336057892 */ /* 0x000fe2000f8ec0ff */
[----:B----4-:R-:W-:Y:S01]  /*1880*/  I2FP.F32.U32 R2, UR51 ;  /* 0x0000003300027c45 */ /* 0x010fe20008201000 */
[----:B------:R-:W2:Y:S03]  /*1890*/  LDCU UR19, c[0x0][0xb30] ;  /* 0x00016600ff1377ac */ /* 0x000ea60008000800 */
[----:B------:R-:W4:Y:S01]  /*18a0*/  F2I.U32.TRUNC.NTZ R3, R3 ;  /* 0x0000000300037305 */ /* 0x000f22000020f000 */
[----:B---3--:R-:W-:Y:S01]  /*18b0*/  FMUL R2, R2, UR4 ;  /* 0x0000000402027c20 */ /* 0x008fe20008400000 */
[----:B------:R-:W-:-:S02]  /*18c0*/  ULOP3.LUT UR4, UR54, 0x4, URZ, 0xc0, !UPT ;  /* 0x0000000436047892 */ /* 0x000fc4000f8ec0ff */
[----:B------:R-:W-:Y:S02]  /*18d0*/  UISETP.GT.U32.AND UP1, UPT, UR5, 0xffff, UPT ;  /* 0x0000ffff0500788c */ /* 0x000fe4000bf24070 */
[----:B------:R-:W-:Y:S02]  /*18e0*/  ULOP3.LUT UR4, UR4, 0x1, UR54, 0xf8, !UPT ;  /* 0x0000000104047892 */ /* 0x000fe4000f8ef836 */
[----:B------:R-:W3:Y:S01]  /*18f0*/  F2I.U32.TRUNC.NTZ R2, R2 ;  /* 0x0000000200027305 */ /* 0x000ee2000020f000 */
[----:B------:R-:W-:Y:S01]  /*1900*/  UMOV UR14, 0x11 ;  /* 0x00000011000e7882 */ /* 0x000fe20000000000 */
[----:B------:R-:W-:Y:S01]  /*1910*/  UMOV UR13, 0x5 ;  /* 0x00000005000d7882 */ /* 0x000fe20000000000 */
[----:B------:R-:W-:Y:S02]  /*1920*/  UISETP.GT.U32.AND UP0, UPT, UR4, 0xffff, UPT ;  /* 0x0000ffff0400788c */ /* 0x000fe4000bf04070 */
[----:B------:R-:W-:Y:S01]  /*1930*/  USEL UR5, UR5, 0xffff, !UP1 ;  /* 0x0000ffff05057887 */ /* 0x000fe2000c800000 */
[----:B----4-:R-:W-:Y:S01]  /*1940*/  R2UR UR49, R3 ;  /* 0x00000000033172ca */ /* 0x010fe200000e0000 */
[----:B------:R-:W-:Y:S01]  /*1950*/  USEL UR4, UR4, 0xffff, !UP0 ;  /* 0x0000ffff04047887 */ /* 0x000fe2000c000000 */
[----:B------:R-:W-:-:S02]  /*1960*/  PRMT R3, RZ, 0x7610, R3 ;  /* 0x00007610ff037816 */ /* 0x000fc40000000003 */
[----:B---3--:R-:W-:Y:S02]  /*1970*/  R2UR UR48, R2 ;  /* 0x00000000023072ca */ /* 0x008fe400000e0000 */
[----:B------:R-:W-:-:S07]  /*1980*/  PRMT R2, RZ, 0x7610, R2 ;  /* 0x00007610ff027816 */ /* 0x000fce0000000002 */
[----:B------:R-:W-:-:S04]  /*1990*/  UIADD3 UR49, UPT, UPT, -UR49, URZ, URZ ;  /* 0x000000ff31317290 */ /* 0x000fc8000fffe1ff */
[----:B------:R-:W-:Y:S02]  /*19a0*/  UIMAD UR49, UR7, UR49, UR10 ;  /* 0x00000031073172a4 */ /* 0x000fe4000f8e020a */
[----:B------:R-:W-:-:S04]  /*19b0*/  UIADD3 UR48, UPT, UPT, -UR48, URZ, URZ ;  /* 0x000000ff30307290 */ /* 0x000fc8000fffe1ff */
[----:B------:R-:W-:Y:S01]  /*19c0*/  UIMAD UR48, UR6, UR48, UR51 ;  /* 0x00000030063072a4 */ /* 0x000fe2000f8e0233 */
[----:B-12---:R-:W-:Y:S11]  /*19d0*/  BRA.U UP6, `(.L_x_18) ;  /* 0x0000000106647547 */ /* 0x006ff6000b800000 */
[----:B------:R-:W-:Y:S02]  /*19e0*/  UISETP.NE.AND UP0, UPT, UR48, URZ, UPT ;  /* 0x000000ff3000728c */ /* 0x000fe4000bf05270 */
[----:B------:R-:W-:Y:S02]  /*19f0*/  UISETP.NE.AND UP2, UPT, UR48, 0x1, UPT ;  /* 0x000000013000788c */ /* 0x000fe4000bf45270 */
[----:B------:R-:W-:Y:S02]  /*1a00*/  ULOP3.LUT UR7, UR49, 0x2, URZ, 0x3c, !UPT ;  /* 0x0000000231077892 */ /* 0x000fe4000f8e3cff */
[----:B------:R-:W-:Y:S02]  /*1a10*/  UISETP.GT.U32.AND UP4, UPT, UR49, 0x1, UP0 ;  /* 0x000000013100788c */ /* 0x000fe40008784070 */
[----:B------:R-:W-:Y:S02]  /*1a20*/  UISETP.GT.U32.AND UP3, UPT, UR49, 0x1, UP2 ;  /* 0x000000013100788c */ /* 0x000fe40009764070 */
[----:B------:R-:W-:-:S02]  /*1a30*/  UISETP.GT.U32.AND UP1, UPT, UR7, 0x1, UP0 ;  /* 0x000000010700788c */ /* 0x000fc40008724070 */
[----:B------:R-:W-:Y:S02]  /*1a40*/  UISETP.GT.U32.AND UP0, UPT, UR7, 0x1, UP2 ;  /* 0x000000010700788c */ /* 0x000fe40009704070 */
[----:B------:R-:W-:Y:S02]  /*1a50*/  USEL UR8, URZ, 0x1, UP4 ;  /* 0x00000001ff087887 */ /* 0x000fe4000a000000 */
[----:B------:R-:W-:Y:S02]  /*1a60*/  USEL UR7, URZ, 0x10, UP3 ;  /* 0x00000010ff077887 */ /* 0x000fe40009800000 */
[----:B------:R-:W-:Y:S02]  /*1a70*/  USEL UR21, URZ, 0x2, UP4 ;  /* 0x00000002ff157887 */ /* 0x000fe4000a000000 */
[----:B------:R-:W-:Y:S02]  /*1a80*/  USEL UR16, URZ, 0x20, UP3 ;  /* 0x00000020ff107887 */ /* 0x000fe40009800000 */
[----:B------:R-:W-:-:S02]  /*1a90*/  USEL UR9, URZ, 0x4, UP1 ;  /* 0x00000004ff097887 */ /* 0x000fc40008800000 */
[----:B------:R-:W-:Y:S02]  /*1aa0*/  UIADD3 UR21, UPT, UPT, UR21, UR7, UR8 ;  /* 0x0000000715157290 */ /* 0x000fe4000fffe008 */
[----:B------:R-:W-:Y:S02]  /*1ab0*/  USEL UR7, URZ, 0x8, UP1 ;  /* 0x00000008ff077887 */ /* 0x000fe40008800000 */
[----:B------:R-:W-:Y:S02]  /*1ac0*/  ULOP3.LUT UR6, UR49, 0xfffffffe, URZ, 0xc0, !UPT ;  /* 0xfffffffe31067892 */ /* 0x000fe4000f8ec0ff */
[----:B------:R-:W-:Y:S02]  /*1ad0*/  USEL UR8, URZ, 0x40, UP0 ;  /* 0x00000040ff087887 */ /* 0x000fe40008000000 */
[----:B------:R-:W-:Y:S02]  /*1ae0*/  UIADD3 UR9, UPT, UPT, UR9, UR16, UR21 ;  /* 0x0000001009097290 */ /* 0x000fe4000fffe015 */
[----:B------:R-:W-:-:S02]  /*1af0*/  ULEA UR6, UR48, UR6, 0x2 ;  /* 0x0000000630067291 */ /* 0x000fc4000f8e10ff */
[----:B------:R-:W-:Y:S02]  /*1b00*/  USEL UR16, URZ, 0x80, UP0 ;  /* 0x00000080ff107887 */ /* 0x000fe40008000000 */
[----:B------:R-:W-:-:S03]  /*1b10*/  UIADD3 UR8, UPT, UPT, UR7, UR8, UR9 ;  /* 0x0000000807087290 */ /* 0x000fc6000fffe009 */
[----:B------:R-:W-:Y:S01]  /*1b20*/  UMOV UR7, 0x3 ;  /* 0x0000000300077882 */ /* 0x000fe20000000000 */
[----:B------:R-:W-:Y:S02]  /*1b30*/  UIADD3 UR8, UPT, UPT, UR8, UR16, URZ ;  /* 0x0000001008087290 */ /* 0x000fe4000fffe0ff */
[----:B------:R-:W-:-:S04]  /*1b40*/  USHF.L.U32 UR6, UR7, UR6, URZ ;  /* 0x0000000607067299 */ /* 0x000fc800080006ff */
[----:B------:R-:W-:Y:S02]  /*1b50*/  MOV R3, UR8 ;  /* 0x0000000800037c02 */ /* 0x000fe40008000f00 */
[----:B------:R-:W-:-:S07]  /*1b60*/  MOV R2, UR6 ;  /* 0x0000000600027c02 */ /* 0x000fce0008000f00 */
.L_x_18:
[----:B------:R-:W1:Y:S01]  /*1b70*/  S2UR UR36, SR_CTAID.Z ;  /* 0x00000000002479c3 */ /* 0x000e620000002700 */
[----:B------:R-:W-:Y:S02]  /*1b80*/  UISETP.GE.AND UP0, UPT, UR20, 0x1, UPT ;  /* 0x000000011400788c */ /* 0x000fe4000bf06270 */
[----:B------:R-:W-:Y:S02]  /*1b90*/  ULOP3.LUT UR5, UR5, 0xffff, URZ, 0xc0, !UPT ;  /* 0x0000ffff05057892 */ /* 0x000fe4000f8ec0ff */
[----:B------:R-:W-:Y:S02]  /*1ba0*/  ULOP3.LUT UR4, UR4, 0xffff, URZ, 0xc0, !UPT ;  /* 0x0000ffff04047892 */ /* 0x000fe4000f8ec0ff */
[----:B------:R-:W-:Y:S02]  /*1bb0*/  ULOP3.LUT UR16, UR15, 0x400, URZ, 0xc0, !UPT ;  /* 0x000004000f107892 */ /* 0x000fe4000f8ec0ff */
[----:B------:R-:W-:Y:S02]  /*1bc0*/  UISETP.NE.AND UP3, UPT, UR11, 0x2, UPT ;  /* 0x000000020b00788c */ /* 0x000fe4000bf65270 */
[----:B------:R-:W-:-:S02]  /*1bd0*/  ULOP3.LUT UR31, UR31, 0x1, URZ, 0xc0, !UPT ;  /* 0x000000011f1f7892 */ /* 0x000fc4000f8ec0ff */
[----:B------:R-:W-:Y:S02]  /*1be0*/  ULOP3.LUT UR30, UR30, 0x1, URZ, 0xc0, !UPT ;  /* 0x000000011e1e7892 */ /* 0x000fe4000f8ec0ff */
[----:B------:R-:W-:Y:S02]  /*1bf0*/  ULOP3.LUT UR15, UR15, 0x200, URZ, 0xc0, !UPT ;  /* 0x000002000f0f7892 */ /* 0x000fe4000f8ec0ff */
[----:B------:R-:W-:Y:S02]  /*1c00*/  USHF.L.U32 UR14, UR14, UR5, URZ ;  /* 0x000000050e0e7299 */ /* 0x000fe400080006ff */
[----:B------:R-:W-:Y:S01]  /*1c10*/  USHF.L.U32 UR13, UR13, UR4, URZ ;  /* 0x000000040d0d7299 */ /* 0x000fe200080006ff */
[----:B------:R-:W-:Y:S01]  /*1c20*/  UMOV UR50, UR10 ;  /* 0x0000000a00327c82 */ /* 0x000fe20008000000 */
[----:B------:R-:W-:Y:S10]  /*1c30*/  BRA.U !UP0, `(.L_x_19) ;  /* 0x0000000108b87547 */ /* 0x000ff4000b800000 */
[----:B------:R-:W2:Y:S01]  /*1c40*/  LDCU.128 UR4, c[0x0][0xb10] ;  /* 0x00016200ff0477ac */ /* 0x000ea20008000c00 */
[----:B------:R-:W3:Y:S01]  /*1c50*/  LDCU UR23, c[0x0][0x370] ;  /* 0x00006e00ff1777ac */ /* 0x000ee20008000800 */
[----:B------:R-:W4:Y:S01]  /*1c60*/  LDCU UR22, c[0x0][0x374] ;  /* 0x00006e80ff1677ac */ /* 0x000f220008000800 */
[----:B------:R-:W1:Y:S01]  /*1c70*/  LDCU UR50, c[0x0][0xb0c] ;  /* 0x00016180ff3277ac */ /* 0x000e620008000800 */
[----:B------:R-:W3:Y:S01]  /*1c80*/  LDCU UR21, c[0x0][0xb20] ;  /* 0x00016400ff1577ac */ /* 0x000ee20008000800 */
[----:B------:R-:W3:Y:S01]  /*1c90*/  LDCU.64 UR8, c[0x0][0xb28] ;  /* 0x00016500ff0877ac */ /* 0x000ee20008000a00 */
[----:B--2---:R-:W-:Y:S02]  /*1ca0*/  UISETP.NE.AND UP0, UPT, UR6, 0x1, UPT ;  /* 0x000000010600788c */ /* 0x004fe4000bf05270 */
[----:B----4-:R-:W-:Y:S02]  /*1cb0*/  UIMAD.WIDE.U32 UR28, UR22, UR7, URZ ;  /* 0x00000007161c72a5 */ /* 0x010fe4000f8e00ff */
[----:B------:R-:W-:-:S02]  /*1cc0*/  UISETP.NE.AND UP2, UPT, UR20, 0x1, UPT ;  /* 0x000000011400788c */ /* 0x000fc4000bf45270 */
[----:B-1----:R-:W-:Y:S02]  /*1cd0*/  UISETP.NE.AND UP1, UPT, UR50, 0x1, UPT ;  /* 0x000000013200788c */ /* 0x002fe4000bf25270 */
[----:B------:R-:W-:Y:S02]  /*1ce0*/  UIMAD.WIDE.U32 UR32, UR51, UR7, URZ ;  /* 0x00000007332072a5 */ /* 0x000fe4000f8e00ff */
[----:B---3--:R-:W-:Y:S01]  /*1cf0*/  UIMAD.WIDE.U32 UR24, UR23, UR4, URZ ;  /* 0x00000004171872a5 */ /* 0x008fe2000f8e00ff */
[----:B------:R-:W-:Y:S01]  /*1d00*/  UMOV UR7, UR29 ;  /* 0x0000001d00077c82 */ /* 0x000fe20008000000 */
[----:B------:R-:W-:Y:S02]  /*1d10*/  UIMAD.WIDE.U32 UR28, UR10, UR4, URZ ;  /* 0x000000040a1c72a5 */ /* 0x000fe4000f8e00ff */
[----:B------:R-:W-:-:S03]  /*1d20*/  @UP0 USHF.R.U32.HI UR22, URZ, UR21, UR7 ;  /* 0x00000015ff160299 */ /* 0x000fc60008011607 */
[----:B------:R-:W-:Y:S02]  /*1d30*/  @UP1 USHF.R.U32.HI UR23, URZ, UR5, UR25 ;  /* 0x00000005ff171299 */ /* 0x000fe40008011619 */
[----:B------:R-:W-:Y:S02]  /*1d40*/  UIMAD.WIDE.U32 UR24, UR22, UR8, URZ ;  /* 0x00000008161872a5 */ /* 0x000fe4000f8e00ff */
[----:B------:R-:W-:Y:S02]  /*1d50*/  USHF.R.U32.HI UR33, URZ, UR21, UR33 ;  /* 0x00000015ff217299 */ /* 0x000fe40008011621 */
[----:B------:R-:W-:Y:S02]  /*1d60*/  UIMAD.WIDE.U32 UR34, UR23, UR8, URZ ;  /* 0x00000008172272a5 */ /* 0x000fe4000f8e00ff */
[----:B------:R-:W-:Y:S02]  /*1d70*/  @UP2 USHF.R.U32.HI UR22, URZ, UR9, UR25 ;  /* 0x00000009ff162299 */ /* 0x000fe40008011619 */
[----:B------:R-:W-:-:S02]  /*1d80*/  USHF.R.U32.HI UR29, URZ, UR5, UR29 ;  /* 0x00000005ff1d7299 */ /* 0x000fc4000801161d */
[----:B------:R-:W-:Y:S02]  /*1d90*/  USEL UR33, UR51, UR33, !UP0 ;  /* 0x0000002133217287 */ /* 0x000fe4000c000000 */
[----:B------:R-:W-:Y:S02]  /*1da0*/  @UP2 USHF.R.U32.HI UR23, URZ, UR9, UR35 ;  /* 0x00000009ff172299 */ /* 0x000fe40008011623 */
[----:B------:R-:W-:Y:S02]  /*1db0*/  UIMAD UR22, UR22, UR20, URZ ;  /* 0x00000014161672a4 */ /* 0x000fe4000f8e02ff */
[----:B------:R-:W-:Y:S02]  /*1dc0*/  USEL UR29, UR10, UR29, !UP1 ;  /* 0x0000001d0a1d7287 */ /* 0x000fe4000c800000 */
[----:B------:R-:W-:Y:S02]  /*1dd0*/  UIMAD UR4, UR23, UR20, URZ ;  /* 0x00000014170472a4 */ /* 0x000fe4000f8e02ff */
[----:B------:R-:W-:-:S02]  /*1de0*/  UISETP.GE.AND UP0, UPT, UR33, UR22, UPT ;  /* 0x000000162100728c */ /* 0x000fc4000bf06270 */
[----:B------:R-:W-:Y:S02]  /*1df0*/  UIMAD.WIDE.U32 UR34, UR33, UR8, URZ ;  /* 0x00000008212272a5 */ /* 0x000fe4000f8e00ff */
[----:B------:R-:W-:Y:S02]  /*1e00*/  UISETP.GE.OR UP0, UPT, UR29, UR4, UP0 ;  /* 0x000000041d00728c */ /* 0x000fe40008706670 */
[----:B------:R-:W-:Y:S02]  /*1e10*/  USHF.R.U32.HI UR4, URZ, UR9, UR35 ;  /* 0x00000009ff047299 */ /* 0x000fe40008011623 */
[----:B------:R-:W-:Y:S02]  /*1e20*/  UIMAD.WIDE.U32 UR24, UR29, UR8, URZ ;  /* 0x000000081d1872a5 */ /* 0x000fe4000f8e00ff */
[----:B------:R-:W-:Y:S02]  /*1e30*/  USEL UR4, UR33, UR4, !UP2 ;  /* 0x0000000421047287 */ /* 0x000fe4000d000000 */
[----:B------:R-:W-:-:S02]  /*1e40*/  UIADD3 UR5, UPT, UPT, -UR33, URZ, URZ ;  /* 0x000000ff21057290 */ /* 0x000fc4000fffe1ff */
[----:B------:R-:W-:Y:S02]  /*1e50*/  UIADD3 UR8, UPT, UPT, -UR4, URZ, URZ ;  /* 0x000000ff04087290 */ /* 0x000fe4000fffe1ff */
[----:B------:R-:W-:Y:S02]  /*1e60*/  @!UP0 USHF.R.U32.HI UR9, URZ, UR9, UR25 ;  /* 0x00000009ff098299 */ /* 0x000fe40008011619 */
[----:B------:R-:W-:Y:S02]  /*1e70*/  UIMAD UR8, UR20, UR8, UR33 ;  /* 0x00000008140872a4 */ /* 0x000fe4000f8e0221 */
[----:B------:R-:W-:Y:S02]  /*1e80*/  @!UP0 USEL UR9, UR29, UR9, !UP2 ;  /* 0x000000091d098287 */ /* 0x000fe4000d000000 */
[----:B------:R-:W-:Y:S02]  /*1e90*/  UIADD3 UR7, UPT, UPT, -UR29, URZ, URZ ;  /* 0x000000ff1d077290 */ /* 0x000fe4000fffe1ff */
[----:B------:R-:W-:-:S02]  /*1ea0*/  @!UP0 UIMAD UR8, UR8, UR23, UR9 ;  /* 0x00000017080882a4 */ /* 0x000fc4000f8e0209 */
[----:B------:R-:W-:Y:S02]  /*1eb0*/  @!UP0 UIADD3 UR4, UPT, UPT, UR4, -UR9, URZ ;  /* 0x8000000904048290 */ /* 0x000fe4000fffe0ff */
[----:B------:R-:W-:Y:S02]  /*1ec0*/  UIMAD UR5, UR6, UR5, UR51 ;  /* 0x00000005060572a4 */ /* 0x000fe4000f8e0233 */
[----:B------:R-:W-:Y:S02]  /*1ed0*/  @!UP0 UIMAD UR33, UR4, UR20, UR29 ;  /* 0x00000014042182a4 */ /* 0x000fe4000f8e021d */
[----:B------:R-:W-:Y:S01]  /*1ee0*/  UIMAD UR7, UR50, UR7, UR10 ;  /* 0x00000007320772a4 */ /* 0x000fe2000f8e020a */
[----:B------:R-:W-:Y:S01]  /*1ef0*/  @!UP0 UMOV UR29, UR8 ;  /* 0x00000008001d8c82 */ /* 0x000fe20008000000 */
[----:B------:R-:W-:Y:S02]  /*1f00*/  UIMAD UR51, UR33, UR6, UR5 ;  /* 0x00000006213372a4 */ /* 0x000fe4000f8e0205 */
[----:B------:R-:W-:-:S12]  /*1f10*/  UIMAD UR50, UR29, UR50, UR7 ;  /* 0x000000321d3272a4 */ /* 0x000fd8000f8e0207 */
.L_x_19:
[----:B------:R-:W-:-:S09]  /*1f20*/  UISETP.NE.AND UP0, UPT, UR19, 0x1, UPT ;  /* 0x000000011300788c */ /* 0x000fd2000bf05270 */
[----:B------:R-:W-:Y:S05]  /*1f30*/  BRA.U UP0, `(.L_x_20) ;  /* 0x0000000100407547 */ /* 0x000fea000b800000 */
[----:B------:R-:W2:Y:S01]  /*1f40*/  LDCU.128 UR4, c[0x0][0xb10] ;  /* 0x00016200ff0477ac */ /* 0x000ea20008000c00 */
[----:B------:R-:W3:Y:S01]  /*1f50*/  LDCU UR9, c[0x0][0xb0c] ;  /* 0x00016180ff0977ac */ /* 0x000ee20008000800 */
[----:B------:R-:W4:Y:S01]  /*1f60*/  LDCU UR8, c[0x0][0xb20] ;  /* 0x00016400ff0877ac */ /* 0x000f220008000800 */
[----:B--2---:R-:W-:Y:S02]  /*1f70*/  UIMAD.WIDE.U32 UR22, UR50, UR4, URZ ;  /* 0x00000004321672a5 */ /* 0x004fe4000f8e00ff */
[----:B------:R-:W-:Y:S02]  /*1f80*/  UIMAD.WIDE.U32 UR20, UR51, UR7, URZ ;  /* 0x00000007331472a5 */ /* 0x000fe4000f8e00ff */
[----:B---3--:R-:W-:Y:S02]  /*1f90*/  UISETP.NE.AND UP1, UPT, UR9, 0x1, UPT ;  /* 0x000000010900788c */ /* 0x008fe4000bf25270 */
[----:B------:R-:W-:Y:S01]  /*1fa0*/  UISETP.NE.AND UP0, UPT, UR6, 0x1, UPT ;  /* 0x000000010600788c */ /* 0x000fe2000bf05270 */
[----:B------:R-:W-:Y:S01]  /*1fb0*/  UMOV UR7, UR23 ;  /* 0x0000001700077c82 */ /* 0x000fe20008000000 */
[----:B----4-:R-:W-:-:S02]  /*1fc0*/  USHF.R.U32.HI UR8, URZ, UR8, UR21 ;  /* 0x00000008ff087299 */ /* 0x010fc40008011615 */
[----:B------:R-:W-:Y:S02]  /*1fd0*/  USHF.R.U32.HI UR5, URZ, UR5, UR7 ;  /* 0x00000005ff057299 */ /* 0x000fe40008011607 */
[----:B------:R-:W-:Y:S02]  /*1fe0*/  USEL UR8, UR51, UR8, !UP0 ;  /* 0x0000000833087287 */ /* 0x000fe4000c000000 */
[----:B------:R-:W-:-:S04]  /*1ff0*/  USEL UR5, UR50, UR5, !UP1 ;  /* 0x0000000532057287 */ /* 0x000fc8000c800000 */
[----:B------:R-:W-:Y:S02]  /*2000*/  UIADD3 UR4, UPT, UPT, -UR8, UR5, URZ ;  /* 0x0000000508047290 */ /* 0x000fe4000fffe1ff */
[----:B------:R-:W-:Y:S02]  /*2010*/  UIADD3 UR5, UPT, UPT, UR8, -UR5, URZ ;  /* 0x8000000508057290 */ /* 0x000fe4000fffe0ff */
[----:B------:R-:W-:Y:S02]  /*2020*/  UIMAD UR51, UR4, UR6, UR51 ;  /* 0x00000006043372a4 */ /* 0x000fe4000f8e0233 */
[----:B------:R-:W-:-:S12]  /*2030*/  UIMAD UR50, UR5, UR9, UR50 ;  /* 0x00000009053272a4 */ /* 0x000fd8000f8e0232 */
.L_x_20:
[----:B------:R-:W-:-:S09]  /*2040*/  UISETP.EQ.U32.AND UP0, UPT, UR12, 0x1, UPT ;  /* 0x000000010c00788c */ /* 0x000fd2000bf02070 */
[----:B------:R-:W-:Y:S05]  /*2050*/  BRA.U !UP0, `(.L_x_21) ;  /* 0x00000001080c7547 */ /* 0x000fea000b800000 */
[----:B------:R-:W-:Y:S01]  /*2060*/  UCGABAR_WAIT ;  /* 0x0000000000007dc7 */ /* 0x000fe20008000000 */
[----:B------:R-:W-:Y:S01]  /*2070*/  CCTL.IVALL ;  /* 0x00000000ff00798f */ /* 0x000fe20002000000 */
[----:B------:R-:W-:Y:S05]  /*2080*/  BRA `(.L_x_22) ;  /* 0x0000000000047947 */ /* 0x000fea0003800000 */
.L_x_21:
[----:B------:R-:W-:Y:S06]  /*2090*/  BAR.SYNC.DEFER_BLOCKING 0x0 ;  /* 0x0000000000007b1d */ /* 0x000fec0000010000 */
.L_x_22:
[----:B------:R-:W-:Y:S05]  /*20a0*/  BRA.U UP3, `(.L_x_23) ;  /* 0x00000039034c7547 */ /* 0x000fea000b800000 */
[----:B------:R-:W2:Y:S01]  /*20b0*/  LDCU UR6, c[0x0][0x38c] ;  /* 0x00007180ff0677ac */ /* 0x000ea20008000800 */
[----:B------:R-:W-:Y:S01]  /*20c0*/  PLOP3.LUT P1, PT, PT, PT, UP5, 0x80, 0x8 ;  /* 0x000000000008781c */ /* 0x000fe20003f2f058 */
[----:B------:R-:W-:Y:S01]  /*20d0*/  IMAD.MOV.U32 R12, RZ, RZ, 0x1 ;  /* 0x00000001ff0c7424 */ /* 0x000fe200078e00ff */
[----:B------:R-:W-:Y:S01]  /*20e0*/  ISETP.NE.AND P2, PT, R0, RZ, P3 ;  /* 0x000000ff0000720c */ /* 0x000fe20001f45270 */
[----:B------:R-:W-:Y:S01]  /*20f0*/  USHF.L.U32 UR5, UR10, 0x5, URZ ;  /* 0x000000050a057899 */ /* 0x000fe200080006ff */
[----:B------:R-:W-:Y:S01]  /*2100*/  PLOP3.LUT P1, PT, P1, PT, PT, 0x8, 0x80 ;  /* 0x000000000080781c */ /* 0x000fe20000f2e170 */
[----:B------:R-:W-:Y:S01]  /*2110*/  USHF.L.U32 UR4, UR10, 0x6, URZ ;  /* 0x000000060a047899 */ /* 0x000fe200080006ff */
[----:B------:R-:W-:Y:S01]  /*2120*/  CS2R R10, SRZ ;  /* 0x00000000000a7805 */ /* 0x000fe2000001ff00 */
[----:B------:R-:W-:Y:S01]  /*2130*/  UMOV UR17, 0x400 ;  /* 0x0000040000117882 */ /* 0x000fe20000000000 */
[----:B------:R-:W-:Y:S01]  /*2140*/  UISETP.NE.AND UP1, UPT, UR11, URZ, UPT ;  /* 0x000000ff0b00728c */ /* 0x000fe2000bf25270 */
[----:B------:R-:W-:Y:S01]  /*2150*/  IMAD.MOV.U32 R9, RZ, RZ, RZ ;  /* 0x000000ffff097224 */ /* 0x000fe200078e00ff */
[----:B------:R-:W-:Y:S01]  /*2160*/  ULEA UR17, UR54, UR17, 0x18 ;  /* 0x0000001136117291 */ /* 0x000fe2000f8ec0ff */
[----:B------:R-:W-:Y:S01]  /*2170*/  IMAD.MOV.U32 R8, RZ, RZ, 0x1 ;  /* 0x00000001ff087424 */ /* 0x000fe200078e00ff */
[----:B------:R-:W-:-:S02]  /*2180*/  ULOP3.LUT UR5, UR5, 0x20, URZ, 0xc0, !UPT ;  /* 0x0000002005057892 */ /* 0x000fc4000f8ec0ff */
[----:B------:R-:W-:Y:S01]  /*2190*/  ULOP3.LUT UR4, UR4, 0x40, URZ, 0xc0, !UPT ;  /* 0x0000004004047892 */ /* 0x000fe2000f8ec0ff */
[----:B------:R-:W3:Y:S01]  /*21a0*/  LDCU UR19, c[0x0][0x370] ;  /* 0x00006e00ff1377ac */ /* 0x000ee20008000800 */
[----:B--2---:R-:W-:Y:S02]  /*21b0*/  UIADD3 UR7, UPT, UPT, UR6, 0x1f, URZ ;  /* 0x0000001f06077890 */ /* 0x004fe4000fffe0ff */
[----:B------:R-:W-:Y:S02]  /*21c0*/  UIADD3 UR20, UPT, UPT, UR6, 0x3e, URZ ;  /* 0x0000003e06147890 */ /* 0x000fe4000fffe0ff */
[----:B------:R-:W-:Y:S02]  /*21d0*/  USHF.R.S32.HI UR21, URZ, 0x1f, UR7 ;  /* 0x0000001fff157899 */ /* 0x000fe40008011407 */
[----:B------:R-:W-:Y:S02]  /*21e0*/  UIADD3 UR6, UPT, UPT, UR6, -0x1, URZ ;  /* 0xffffffff06067890 */ /* 0x000fe4000fffe0ff */
[----:B------:R-:W-:-:S02]  /*21f0*/  ULEA.HI UR21, UR21, UR7, URZ, 0x5 ;  /* 0x0000000715157291 */ /* 0x000fc4000f8f28ff */
[----:B------:R-:W-:Y:S02]  /*2200*/  UISETP.GE.U32.AND UP2, UPT, UR6, -0x3f, UPT ;  /* 0xffffffc10600788c */ /* 0x000fe4000bf46070 */
[----:B------:R-:W-:Y:S01]  /*2210*/  USHF.R.S32.HI UR21, URZ, 0x5, UR21 ;  /* 0x00000005ff157899 */ /* 0x000fe20008011415 */
[----:B------:R-:W2:Y:S03]  /*2220*/  LDCU.64 UR22, c[0x0][0x348] ;  /* 0x00006900ff1677ac */ /* 0x000ea60008000a00 */
[----:B------:R-:W-:Y:S01]  /*2230*/  UISETP.LT.U32.AND UP0, UPT, UR21, 0x48, UPT ;  /* 0x000000481500788c */ /* 0x000fe2000bf01070 */
[----:B------:R-:W4:Y:S03]  /*2240*/  LDCU UR18, c[0x0][0x374] ;  /* 0x00006e80ff1277ac */ /* 0x000f260008000800 */
[----:B------:R-:W-:-:S02]  /*2250*/  USEL UR41, UR21, 0x48, UP0 ;  /* 0x0000004815297887 */ /* 0x000fc40008000000 */
[----:B------:R-:W-:Y:S02]  /*2260*/  USEL UR26, UR26, 0x2, UP1 ;  /* 0x000000021a1a7887 */ /* 0x000fe40008800000 */
[----:B------:R-:W-:Y:S02]  /*2270*/  UIADD3 UR25, UPT, UPT, UR41, -0x1, URZ ;  /* 0xffffffff29197890 */ /* 0x000fe4000fffe0ff */
[----:B------:R-:W-:Y:S02]  /*2280*/  @UP2 UIADD3 UR25, UPT, UPT, UR41, URZ, URZ ;  /* 0x000000ff29192290 */ /* 0x000fe4000fffe0ff */
[----:B------:R-:W-:Y:S02]  /*2290*/  UIADD3 UR40, UPT, UPT, UR17, 0x2800, UR16 ;  /* 0x0000280011287890 */ /* 0x000fe4000fffe010 */
[----:B------:R-:W-:Y:S02]  /*22a0*/  UIADD3 UR24, UPT, UPT, UR25, 0x1, URZ ;  /* 0x0000000119187890 */ /* 0x000fe4000fffe0ff */
[----:B------:R-:W-:-:S02]  /*22b0*/  UIADD3 UR39, UPT, UPT, UR17, 0x26800, UR15 ;  /* 0x0002680011277890 */ /* 0x000fc4000fffe00f */
[----:B------:R-:W-:Y:S02]  /*22c0*/  ULEA UR31, UR31, UR5, 0x4 ;  /* 0x000000051f1f7291 */ /* 0x000fe4000f8e20ff */
[----:B------:R-:W-:Y:S02]  /*22d0*/  ULEA UR30, UR30, UR4, 0x5 ;  /* 0x000000041e1e7291 */ /* 0x000fe4000f8e28ff */
[----:B------:R-:W-:Y:S02]  /*22e0*/  UIADD3 UR38, UPT, UPT, UR21, -UR41, URZ ;  /* 0x8000002915267290 */ /* 0x000fe4000fffe0ff */
[----:B------:R-:W-:Y:S01]  /*22f0*/  UIADD3 UR25, UPT, UPT, -UR25, URZ, URZ ;  /* 0x000000ff19197290 */ /* 0x000fe2000fffe1ff */
[----:B--234-:R-:W-:-:S11]  /*2300*/  UMOV UR29, URZ ;  /* 0x000000ff001d7c82 */ /* 0x01cfd60008000000 */
.L_x_43:
[----:B------:R-:W-:-:S09]  /*2310*/  UISETP.NE.AND UP0, UPT, UR54, URZ, UPT ;  /* 0x000000ff3600728c */ /* 0x000fd2000bf05270 */
[----:B------:R-:W-:Y:S05]  /*2320*/  BRA.U UP0, `(.L_x_24) ;  /* 0x0000000100287547 */ /* 0x000fea000b800000 */
[----:B------:R-:W-:Y:S02]  /*2330*/  LEA R0, R9, UR17, 0x3 ;  /* 0x0000001109007c11 */ /* 0x000fe4000f8e18ff */
[----:B------:R-:W-:-:S04]  /*2340*/  SHF.L.U32 R2, R8, 0x1f, RZ ;  /* 0x0000001f08027819 */ /* 0x000fc800000006ff */
[----:B------:R-:W2:Y:S02]  /*2350*/  SYNCS.PHASECHK.TRANS64.TRYWAIT P0, [R0+URZ+0x510], R2 ;  /* 0x00051002000075a7 */ /* 0x000ea400080011ff */
[----:B--2---:R-:W-:Y:S05]  /*2360*/  @!P0 BRA `(.L_x_25) ;  /* 0x0000007400ac8947 */ /* 0x004fea0003800000 */
.L_x_182:
[----:B------:R-:W-:Y:S01]  /*2370*/  VIADD R9, R9, 0x1 ;  /* 0x0000000109097836 */ /* 0x000fe20000000000 */
[----:B------:R2:W-:Y:S04]  /*2380*/  SYNCS.ARRIVE.TRANS64.A1T0 RZ, [R0+URZ+0x500], RZ ;  /* 0x000500ff00ff79a7 */ /* 0x0005e800081000ff */
[----:B------:R-:W-:-:S04]  /*2390*/  ISETP.NE.AND P0, PT, R9, 0x2, PT ;  /* 0x000000020900780c */ /* 0x000fc80003f05270 */
[----:B------:R-:W-:Y:S02]  /*23a0*/  SEL R9, R9, RZ, P0 ;  /* 0x000000ff09097207 */ /* 0x000fe40000000000 */
[----:B--2---:R-:W-:-:S04]  /*23b0*/  SEL R0, RZ, 0x1, P0 ;  /* 0x00000001ff007807 */ /* 0x004fc80000000000 */
[----:B------:R-:W-:-:S07]  /*23c0*/  LOP3.LUT R8, R8, R0, RZ, 0x3c, !PT ;  /* 0x0000000008087212 */ /* 0x000fce00078e3cff */
.L_x_24:
[----:B------:R-:W-:Y:S01]  /*23d0*/  UISETP.GE.U32.AND UP0, UPT, UR20, 0x3f, UPT ;  /* 0x0000003f1400788c */ /* 0x000fe2000bf06070 */
[----:B------:R-:W-:Y:S01]  /*23e0*/  SHF.L.U32 R0, R12, 0x1f, RZ ;  /* 0x0000001f0c007819 */ /* 0x000fe200000006ff */
[----:B------:R-:W-:Y:S02]  /*23f0*/  ULEA.HI UR35, UR50, UR50, URZ, 0x1 ;  /* 0x0000003232237291 */ /* 0x000fe4000f8f08ff */
[----:B------:R-:W-:Y:S02]  /*2400*/  ULEA UR4, UR29, UR17, 0x3 ;  /* 0x000000111d047291 */ /* 0x000fe4000f8e18ff */
[----:B------:R-:W-:Y:S02]  /*2410*/  USHF.L.U32 UR35, UR35, 0x6, URZ ;  /* 0x0000000623237899 */ /* 0x000fe400080006ff */
[----:B------:R-:W-:Y:S02]  /*2420*/  ULEA UR11, UR51, UR31, 0x6 ;  /* 0x0000001f330b7291 */ /* 0x000fe4000f8e30ff */
[----:B------:R-:W-:-:S03]  /*2430*/  ULOP3.LUT UR35, UR35, 0xffffff80, URZ, 0xc0, !UPT ;  /* 0xffffff8023237892 */ /* 0x000fc6000f8ec0ff */
[----:B------:R2:W3:Y:S01]  /*2440*/  SYNCS.PHASECHK.TRANS64.TRYWAIT P0, [UR4+0x240], R0 ;  /* 0x00024000ff0075a7 */ /* 0x0004e20008001104 */
[----:B------:R-:W-:Y:S01]  /*2450*/  UIADD3 UR35, UPT, UPT, UR30, UR35, URZ ;  /* 0x000000231e237290 */ /* 0x000fe2000fffe0ff */
[----:B------:R-:W-:Y:S01]  /*2460*/  UMOV UR4, URZ ;  /* 0x000000ff00047c82 */ /* 0x000fe20008000000 */
[----:B------:R-:W-:Y:S10]  /*2470*/  BRA.U !UP0, `(.L_x_26) ;  /* 0x0000000108c87547 */ /* 0x000ff4000b800000 */
[----:B------:R-:W-:Y:S01]  /*2480*/  UMOV UR5, UR25 ;  /* 0x0000001900057c82 */ /* 0x000fe20008000000 */
[----:B------:R-:W-:Y:S01]  /*2490*/  UMOV UR50, UR29 ;  /* 0x0000001d00327c82 */ /* 0x000fe20008000000 */
[----:B------:R-:W-:-:S05]  /*24a0*/  UMOV UR34, URZ ;  /* 0x000000ff00227c82 */ /* 0x000fca0008000000 */
.L_x_32:
[----:B------:R-:W-:Y:S01]  /*24b0*/  ULEA UR33, UR50, UR17, 0x3 ;  /* 0x0000001132217291 */ /* 0x000fe2000f8e18ff */
[----:B---3--:R-:W-:Y:S01]  /*24c0*/  @P3 MOV R2, 0x1800 ;  /* 0x0000180000023802 */ /* 0x008fe20000000f00 */
[----:B-1-34-:R-:W-:Y:S10]  /*24d0*/  @P0 BRA `(.L_x_27) ;  /* 0x00000000000c0947 */ /* 0x01aff40003800000 */
[----:B------:R-:W-:-:S04]  /*24e0*/  SHF.L.U32 R3, R12, 0x1f, RZ ;  /* 0x0000001f0c037819 */ /* 0x000fc800000006ff */
[----:B------:R-:W3:Y:S02]  /*24f0*/  SYNCS.PHASECHK.TRANS64.TRYWAIT P0, [UR33+0x240], R3 ;  /* 0x00024003ff0075a7 */ /* 0x000ee40008001121 */
[----:B---3--:R-:W-:Y:S05]  /*2500*/  @!P0 BRA `(.L_x_28) ;  /* 0x0000007400588947 */ /* 0x008fea0003800000 */
.L_x_27:
[----:B------:R3:W-:Y:S01]  /*2510*/  @P3 SYNCS.ARRIVE.TRANS64 RZ, [UR33], R2 ;  /* 0x00000002ffff39a7 */ /* 0x0007e20008000021 */
[----:B------:R-:W-:Y:S02]  /*2520*/  ULOP3.LUT UR4, UR26, 0x2, URZ, 0xfc, !UPT ;  /* 0x000000021a047892 */ /* 0x000fe4000f8efcff */
[----:B------:R-:W-:Y:S02]  /*2530*/  UIADD3 UR5, UPT, UPT, UR5, 0x1, URZ ;  /* 0x0000000105057890 */ /* 0x000fe4000fffe0ff */
[----:B------:R-:W-:Y:S02]  /*2540*/  UISETP.NE.AND UP0, UPT, UR4, 0x2, UPT ;  /* 0x000000020400788c */ /* 0x000fe4000bf05270 */
[----:B------:R-:W-:-:S07]  /*2550*/  UISETP.NE.AND UP2, UPT, UR5, 0x1, UPT ;  /* 0x000000010500788c */ /* 0x000fce000bf45270 */
[----:B------:R-:W-:Y:S05]  /*2560*/  BRA.U UP0, `(.L_x_29) ;  /* 0x0000000100047547 */ /* 0x000fea000b800000 */
[----:B-1----:R-:W-:Y:S05]  /*2570*/  BPT.TRAP 0x1 ;  /* 0x000000040000795c */ /* 0x002fea0000300000 */
.L_x_29:
[----:B------:R-:W-:Y:S04]  /*2580*/  BSSY.RECONVERGENT B0, `(.L_x_30) ;  /* 0x0000003000007945 */ /* 0x000fe80003800200 */
[----:B------:R-:W-:Y:S05]  /*2590*/  @!P2 BRA `(.L_x_31) ;  /* 0x000000000004a947 */ /* 0x000fea0003800000 */
[----:B-1----:R-:W-:Y:S05]  /*25a0*/  BPT.TRAP 0x1 ;  /* 0x000000040000795c */ /* 0x002fea0000300000 */
.L_x_31:
[----:B-1----:R-:W-:Y:S05]  /*25b0*/  BSYNC.RECONVERGENT B0 ;  /* 0x0000000000007941 */ /* 0x002fea0003800200 */
.L_x_30:
[----:B------:R-:W-:Y:S02]  /*25c0*/  UIADD3 UR29, UPT, UPT, UR50, 0x1, URZ ;  /* 0x00000001321d7890 */ /* 0x000fe4000fffe0ff */
[----:B------:R-:W-:Y:S02]  /*25d0*/  ULEA UR32, UR50, UR16, 0xb ;  /* 0x0000001032207291 */ /* 0x000fe4000f8e58ff */
[----:B------:R-:W-:Y:S02]  /*25e0*/  UISETP.NE.AND UP0, UPT, UR29, 0x48, UPT ;  /* 0x000000481d00788c */ /* 0x000fe4000bf05270 */
[----:B------:R-:W-:Y:S02]  /*25f0*/  UIADD3 UR46, UP1, UPT, UR22, 0x80, URZ ;  /* 0x00000080162e7890 */ /* 0x000fe4000ff3e0ff */
[----:B------:R-:W-:Y:S02]  /*2600*/  USEL UR6, URZ, 0x1, UP0 ;  /* 0x00000001ff067887 */ /* 0x000fe40008000000 */
[----:B------:R-:W-:-:S02]  /*2610*/  USEL UR29, UR29, URZ, UP0 ;  /* 0x000000ff1d1d7287 */ /* 0x000fc40008000000 */
[----:B------:R-:W-:Y:S02]  /*2620*/  ULEA UR8, UR50, UR15, 0xa ;  /* 0x0000000f32087291 */ /* 0x000fe4000f8e50ff */
[----:B------:R-:W-:Y:S01]  /*2630*/  UIADD3 UR44, UP0, UPT, UR22, 0x180, URZ ;  /* 0x00000180162c7890 */ /* 0x000fe2000ff1e0ff */
[----:B------:R-:W-:Y:S01]  /*2640*/  LOP3.LUT R12, R12, UR6, RZ, 0x3c, !PT ;  /* 0x000000060c0c7c12 */ /* 0x000fe2000f8e3cff */
[----:B------:R-:W-:Y:S02]  /*2650*/  ULEA UR4, UR29, UR17, 0x3 ;  /* 0x000000111d047291 */ /* 0x000fe4000f8e18ff */
[----:B------:R-:W-:Y:S01]  /*2660*/  ULOP3.LUT UR33, UR33, 0xfefffff8, URZ, 0xc0, !UPT ;  /* 0xfefffff821217892 */ /* 0x000fe2000f8ec0ff */
[----:B--2---:R-:W-:Y:S01]  /*2670*/  SHF.L.U32 R0, R12, 0x1f, RZ ;  /* 0x0000001f0c007819 */ /* 0x004fe200000006ff */
[----:B------:R-:W-:Y:S02]  /*2680*/  UIADD3.X UR47, UPT, UPT, URZ, UR23, URZ, UP1, !UPT ;  /* 0x00000017ff2f7290 */ /* 0x000fe40008ffe4ff */
[----:B------:R-:W-:-:S02]  /*2690*/  UIADD3 UR32, UPT, UPT, UR17, 0x2800, UR32 ;  /* 0x0000280011207890 */ /* 0x000fc4000fffe020 */
[----:B------:R-:W-:Y:S01]  /*26a0*/  UPRMT UR7, URZ, 0x5410, UR14 ;  /* 0x00005410ff077896 */ /* 0x000fe2000800000e */
[----:B------:R4:W1:Y:S01]  /*26b0*/  SYNCS.PHASECHK.TRANS64.TRYWAIT P0, [UR4+0x240], R0 ;  /* 0x00024000ff0075a7 */ /* 0x0008620008001104 */
[----:B------:R-:W-:Y:S02]  /*26c0*/  UIADD3 UR8, UPT, UPT, UR17, 0x26800, UR8 ;  /* 0x0002680011087890 */ /* 0x000fe4000fffe008 */
[----:B------:R-:W-:Y:S02]  /*26d0*/  UIADD3.X UR45, UPT, UPT, URZ, UR23, URZ, UP0, !UPT ;  /* 0x00000017ff2d7290 */ /* 0x000fe400087fe4ff */
[----:B------:R-:W-:Y:S01]  /*26e0*/  UPRMT UR6, URZ, 0x5410, UR13 ;  /* 0x00005410ff067896 */ /* 0x000fe2000800000d */
[----:B------:R-:W-:Y:S01]  /*26f0*/  UMOV UR42, 0x0 ;  /* 0x00000000002a7882 */ /* 0x000fe20000000000 */
[----:B------:R-:W-:Y:S01]  /*2700*/  UMOV UR43, 0x10000000 ;  /* 0x10000000002b7882 */ /* 0x000fe20000000000 */
[----:B------:R-:W-:Y:S01]  /*2710*/  UMOV UR10, UR34 ;  /* 0x00000022000a7c82 */ /* 0x000fe20008000000 */
[----:B------:R-:W-:Y:S01]  /*2720*/  UMOV UR12, UR36 ;  /* 0x00000024000c7c82 */ /* 0x000fe20008000000 */
[----:B------:R-:W-:Y:S01]  /*2730*/  UMOV UR9, UR33 ;  /* 0x0000002100097c82 */ /* 0x000fe20008000000 */
[----:B------:R2:W-:Y:S01]  /*2740*/  UTMALDG.3D.MULTICAST.2CTA [UR32], [UR46], UR7, desc[UR42] ;  /* 0x00002a202e0073b4 */ /* 0x0005e20008211807 */
[----:B------:R-:W-:Y:S01]  /*2750*/  UMOV UR4, UR24 ;  /* 0x0000001800047c82 */ /* 0x000fe20008000000 */
[----:B------:R-:W-:Y:S01]  /*2760*/  UMOV UR50, UR29 ;  /* 0x0000001d00327c82 */ /* 0x000fe20008000000 */
[----:B------:R4:W-:Y:S01]  /*2770*/  UTMALDG.3D.MULTICAST.2CTA [UR8], [UR44], UR6, desc[UR42] ;  /* 0x00002a082c0073b4 */ /* 0x0009e20008211806 */
[----:B--2---:R-:W-:Y:S01]  /*2780*/  UIADD3 UR34, UPT, UPT, UR34, 0x20, URZ ;  /* 0x0000002022227890 */ /* 0x004fe2000fffe0ff */
[----:B------:R-:W-:Y:S11]  /*2790*/  BRA.U UP2, `(.L_x_32) ;  /* 0xfffffffd02447547 */ /* 0x000ff6000b83ffff */
.L_x_26:
[----:B------:R-:W-:Y:S01]  /*27a0*/  ULEA UR5, UR29, UR17, 0x3 ;  /* 0x000000111d057291 */ /* 0x000fe2000f8e18ff */
[----:B--2-4-:R-:W-:Y:S01]  /*27b0*/  SHF.L.U32 R0, R12, 0x1f, RZ ;  /* 0x0000001f0c007819 */ /* 0x014fe200000006ff */
[----:B------:R-:W-:Y:S01]  /*27c0*/  @!P1 SYNCS.ARRIVE.TRANS64.A1T0 RZ, [UR17+0x498], RZ ;  /* 0x000498ffffff99a7 */ /* 0x000fe20008100011 */
[----:B------:R-:W-:-:S06]  /*27d0*/  UISETP.GT.AND UP0, UPT, UR21, UR41, UPT ;  /* 0x000000291500728c */ /* 0x000fcc000bf04270 */
[----:B-1-3--:R1:W2:Y:S03]  /*27e0*/  SYNCS.PHASECHK.TRANS64.TRYWAIT P0, [UR5+0x240], R0 ;  /* 0x00024000ff0075a7 */ /* 0x00a2a60008001105 */
[----:B------:R-:W-:Y:S05]  /*27f0*/  BRA.U !UP0, `(.L_x_33) ;  /* 0x0000000108b87547 */ /* 0x000fea000b800000 */
[----:B------:R-:W-:Y:S01]  /*2800*/  UIADD3 UR6, UPT, UPT, UR38, UR4, URZ ;  /* 0x0000000426067290 */ /* 0x000fe2000fffe0ff */
[----:B------:R-:W-:-:S11]  /*2810*/  UMOV UR50, UR29 ;  /* 0x0000001d00327c82 */ /* 0x000fd60008000000 */
.L_x_39:
[----:B------:R-:W-:Y:S01]  /*2820*/  ULEA UR33, UR50, UR17, 0x3 ;  /* 0x0000001132217291 */ /* 0x000fe2000f8e18ff */
[----:B--2---:R-:W-:Y:S01]  /*2830*/  @P3 MOV R2, 0x1800 ;  /* 0x0000180000023802 */ /* 0x004fe20000000f00 */
[----:B--2-4-:R-:W-:Y:S10]  /*2840*/  @P0 BRA `(.L_x_34) ;  /* 0x00000000000c0947 */ /* 0x014ff40003800000 */
[----:B------:R-:W-:-:S04]  /*2850*/  SHF.L.U32 R3, R12, 0x1f, RZ ;  /* 0x0000001f0c037819 */ /* 0x000fc800000006ff */
[----:B------:R-:W2:Y:S02]  /*2860*/  SYNCS.PHASECHK.TRANS64.TRYWAIT P0, [UR33+0x240], R3 ;  /* 0x00024003ff0075a7 */ /* 0x000ea40008001121 */
[----:B--2---:R-:W-:Y:S05]  /*2870*/  @!P0 BRA `(.L_x_35) ;  /* 0x0000007000948947 */ /* 0x004fea0003800000 */
.L_x_34:
[----:B------:R2:W-:Y:S01]  /*2880*/  @P3 SYNCS.ARRIVE.TRANS64 RZ, [UR33], R2 ;  /* 0x00000002ffff39a7 */ /* 0x0005e20008000021 */
[----:B------:R-:W-:-:S04]  /*2890*/  ULOP3.LUT UR5, UR26, 0x2, URZ, 0xfc, !UPT ;  /* 0x000000021a057892 */ /* 0x000fc8000f8efcff */
[----:B------:R-:W-:-:S09]  /*28a0*/  UISETP.NE.AND UP0, UPT, UR5, 0x2, UPT ;  /* 0x000000020500788c */ /* 0x000fd2000bf05270 */
[----:B------:R-:W-:Y:S05]  /*28b0*/  BRA.U UP0, `(.L_x_36) ;  /* 0x0000000100047547 */ /* 0x000fea000b800000 */
[----:B------:R-:W-:Y:S05]  /*28c0*/  BPT.TRAP 0x1 ;  /* 0x000000040000795c */ /* 0x000fea0000300000 */
.L_x_36:
[----:B------:R-:W-:Y:S04]  /*28d0*/  BSSY.RECONVERGENT B0, `(.L_x_37) ;  /* 0x0000003000007945 */ /* 0x000fe80003800200 */
[----:B------:R-:W-:Y:S05]  /*28e0*/  @!P2 BRA `(.L_x_38) ;  /* 0x000000000004a947 */ /* 0x000fea0003800000 */
[----:B------:R-:W-:Y:S05]  /*28f0*/  BPT.TRAP 0x1 ;  /* 0x000000040000795c */ /* 0x000fea0000300000 */
.L_x_38:
[----:B------:R-:W-:Y:S05]  /*2900*/  BSYNC.RECONVERGENT B0 ;  /* 0x0000000000007941 */ /* 0x000fea0003800200 */
.L_x_37:
[----:B------:R-:W-:Y:S02]  /*2910*/  UIADD3 UR29, UPT, UPT, UR50, 0x1, URZ ;  /* 0x00000001321d7890 */ /* 0x000fe4000fffe0ff */
[----:B------:R-:W-:Y:S02]  /*2920*/  UIADD3 UR46, UP1, UPT, UR22, 0x80, URZ ;  /* 0x00000080162e7890 */ /* 0x000fe4000ff3e0ff */
[----:B------:R-:W-:Y:S02]  /*2930*/  UISETP.NE.AND UP0, UPT, UR29, 0x48, UPT ;  /* 0x000000481d00788c */ /* 0x000fe4000bf05270 */
[----:B------:R-:W-:Y:S02]  /*2940*/  USHF.L.U32 UR34, UR4, 0x5, URZ ;  /* 0x0000000504227899 */ /* 0x000fe400080006ff */
[----:B------:R-:W-:Y:S02]  /*2950*/  USEL UR7, URZ, 0x1, UP0 ;  /* 0x00000001ff077887 */ /* 0x000fe40008000000 */
[----:B------:R-:W-:-:S02]  /*2960*/  USEL UR29, UR29, URZ, UP0 ;  /* 0x000000ff1d1d7287 */ /* 0x000fc40008000000 */
[----:B------:R-:W-:Y:S02]  /*2970*/  UIADD3 UR44, UP0, UPT, UR22, 0x180, URZ ;  /* 0x00000180162c7890 */ /* 0x000fe4000ff1e0ff */
[----:B------:R-:W-:Y:S01]  /*2980*/  ULEA UR5, UR29, UR17, 0x3 ;  /* 0x000000111d057291 */ /* 0x000fe2000f8e18ff */
[----:B------:R-:W-:Y:S01]  /*2990*/  LOP3.LUT R12, R12, UR7, RZ, 0x3c, !PT ;  /* 0x000000070c0c7c12 */ /* 0x000fe2000f8e3cff */
[----:B------:R-:W-:Y:S02]  /*29a0*/  ULOP3.LUT UR33, UR33, 0xfefffff8, URZ, 0xc0, !UPT ;  /* 0xfefffff821217892 */ /* 0x000fe4000f8ec0ff */
[----:B------:R-:W-:Y:S01]  /*29b0*/  ULEA UR32, UR50, UR40, 0xb ;  /* 0x0000002832207291 */ /* 0x000fe2000f8e58ff */
[----:B-1----:R-:W-:Y:S01]  /*29c0*/  SHF.L.U32 R0, R12, 0x1f, RZ ;  /* 0x0000001f0c007819 */ /* 0x002fe200000006ff */
[----:B------:R-:W-:Y:S02]  /*29d0*/  UPRMT UR7, URZ, 0x5410, UR14 ;  /* 0x00005410ff077896 */ /* 0x000fe4000800000e */
[----:B------:R-:W-:Y:S01]  /*29e0*/  UIADD3.X UR47, UPT, UPT, URZ, UR23, URZ, UP1, !UPT ;  /* 0x00000017ff2f7290 */ /* 0x000fe20008ffe4ff */
[----:B------:R3:W4:Y:S01]  /*29f0*/  SYNCS.PHASECHK.TRANS64.TRYWAIT P0, [UR5+0x240], R0 ;  /* 0x00024000ff0075a7 */ /* 0x0007220008001105 */
[----:B------:R-:W-:-:S02]  /*2a00*/  ULEA UR8, UR50, UR39, 0xa ;  /* 0x0000002732087291 */ /* 0x000fc4000f8e50ff */
[----:B------:R-:W-:Y:S02]  /*2a10*/  UPRMT UR5, URZ, 0x5410, UR13 ;  /* 0x00005410ff057896 */ /* 0x000fe4000800000d */
[----:B------:R-:W-:Y:S01]  /*2a20*/  UIADD3.X UR45, UPT, UPT, URZ, UR23, URZ, UP0, !UPT ;  /* 0x00000017ff2d7290 */ /* 0x000fe200087fe4ff */
[----:B------:R-:W-:Y:S01]  /*2a30*/  UMOV UR42, 0x0 ;  /* 0x00000000002a7882 */ /* 0x000fe20000000000 */
[----:B------:R-:W-:Y:S01]  /*2a40*/  UMOV UR43, 0x10000000 ;  /* 0x10000000002b7882 */ /* 0x000fe20000000000 */
[----:B------:R-:W-:Y:S01]  /*2a50*/  UMOV UR12, UR36 ;  /* 0x00000024000c7c82 */ /* 0x000fe20008000000 */
[----:B------:R-:W-:Y:S01]  /*2a60*/  UMOV UR9, UR33 ;  /* 0x0000002100097c82 */ /* 0x000fe20008000000 */
[----:B------:R-:W-:Y:S01]  /*2a70*/  UMOV UR10, UR34 ;  /* 0x00000022000a7c82 */ /* 0x000fe20008000000 */
[----:B------:R3:W-:Y:S01]  /*2a80*/  UTMALDG.3D.MULTICAST.2CTA [UR32], [UR46], UR7, desc[UR42] ;  /* 0x00002a202e0073b4 */ /* 0x0007e20008211807 */
[----:B------:R-:W-:Y:S01]  /*2a90*/  UIADD3 UR4, UPT, UPT, UR4, 0x1, URZ ;  /* 0x0000000104047890 */ /* 0x000fe2000fffe0ff */
[----:B------:R-:W-:-:S03]  /*2aa0*/  UMOV UR50, UR29 ;  /* 0x0000001d00327c82 */ /* 0x000fc60008000000 */
[----:B------:R-:W-:Y:S01]  /*2ab0*/  UISETP.NE.AND UP0, UPT, UR4, UR6, UPT ;  /* 0x000000060400728c */ /* 0x000fe2000bf05270 */
[----:B------:R3:W-:Y:S08]  /*2ac0*/  UTMALDG.3D.MULTICAST.2CTA [UR8], [UR44], UR5, desc[UR42] ;  /* 0x00002a082c0073b4 */ /* 0x0007f00008211805 */
[----:B---3--:R-:W-:Y:S05]  /*2ad0*/  BRA.U UP0, `(.L_x_39) ;  /* 0xfffffffd00507547 */ /* 0x008fea000b83ffff */
.L_x_33:
[C---:B------:R-:W-:Y:S01]  /*2ae0*/  LEA R3, R11.reuse, UR17, 0x3 ;  /* 0x000000110b037c11 */ /* 0x040fe2000f8e18ff */
[----:B------:R-:W-:Y:S01]  /*2af0*/  NOP ;  /* 0x0000000000007918 */ /* 0x000fe20000000000 */
[----:B-1----:R-:W-:Y:S02]  /*2b00*/  SHF.L.U32 R0, R10, 0x1f, RZ ;  /* 0x0000001f0a007819 */ /* 0x002fe400000006ff */
[----:B------:R-:W-:Y:S02]  /*2b10*/  LEA R4, R11, UR17, 0x4 ;  /* 0x000000110b047c11 */ /* 0x000fe4000f8e20ff */
[----:B--2-4-:R-:W1:Y:S02]  /*2b20*/  SYNCS.PHASECHK.TRANS64.TRYWAIT P0, [R3+URZ+0x4a0], R0 ;  /* 0x0004a000030075a7 */ /* 0x014e6400080011ff */
[----:B-1----:R-:W-:Y:S05]  /*2b30*/  @!P0 BRA `(.L_x_40) ;  /* 0x0000006c00fc8947 */ /* 0x002fea0003800000 */
.L_x_185:
[----:B------:R-:W2:Y:S01]  /*2b40*/  LDS.128 R4, [R4+0x530] ;  /* 0x0005300004047984 */ /* 0x000ea20000000c00 */
[----:B------:R-:W-:Y:S01]  /*2b50*/  UISETP.GE.AND UP0, UPT, UR37, 0x1, UPT ;  /* 0x000000012500788c */ /* 0x000fe2000bf06270 */
[----:B------:R-:W-:Y:S01]  /*2b60*/  @!PT LDS RZ, [RZ] ;  /* 0x00000000fffff984 */ /* 0x000fe20000000800 */
[----:B------:R-:W-:Y:S01]  /*2b70*/  @!PT LDS RZ, [RZ] ;  /* 0x00000000fffff984 */ /* 0x000fe20000000800 */
[----:B------:R-:W-:Y:S01]  /*2b80*/  @!PT LDS RZ, [RZ] ;  /* 0x00000000fffff984 */ /* 0x000fe20000000800 */
[----:B------:R-:W-:Y:S01]  /*2b90*/  @!PT LDS RZ, [RZ] ;  /* 0x00000000fffff984 */ /* 0x000fe20000000800 */
[----:B------:R3:W-:Y:S06]  /*2ba0*/  MEMBAR.ALL.CTA ;  /* 0x0000000000007992 */ /* 0x0007ec0000008000 */
[----:B---3--:R-:W3:Y:S01]  /*2bb0*/  FENCE.VIEW.ASYNC.S ;  /* 0x00000000000073c6 */ /* 0x008ee20000000000 */
[----:B--2---:R-:W-:-:S13]  /*2bc0*/  LOP3.LUT P0, RZ, R6, 0x1, RZ, 0xc0, !PT ;  /* 0x0000000106ff7812 */ /* 0x004fda000780c0ff */
[----:B---3--:R-:W-:Y:S01]  /*2bd0*/  VOTEU.ANY UP1, P0 ;  /* 0x0000000000ff7886 */ /* 0x008fe20000020100 */
[----:B------:R-:W-:-:S13]  /*2be0*/  PLOP3.LUT P0, PT, PT, PT, UP1, 0x80, 0x8 ;  /* 0x000000000008781c */ /* 0x000fda0003f0f018 */
[----:B-1----:R-:W-:Y:S02]  /*2bf0*/  @P0 LOP3.LUT R0, R5, 0xffff, RZ, 0xc0, !PT ;  /* 0x0000ffff05000812 */ /* 0x002fe400078ec0ff */
[----:B------:R-:W-:Y:S02]  /*2c00*/  @P0 MOV R2, R4 ;  /* 0x0000000400020202 */ /* 0x000fe40000000f00 */
[----:B------:R-:W-:Y:S01]  /*2c10*/  @P0 R2UR UR5, R0 ;  /* 0x00000000000502ca */ /* 0x000fe200000e0000 */
[----:B------:R-:W-:Y:S01]  /*2c20*/  VIADD R0, R3, 0x4b0 ;  /* 0x000004b003007836 */ /* 0x000fe20000000000 */
[----:B------:R-:W-:Y:S02]  /*2c30*/  @P0 SHF.R.U32.HI R4, RZ, 0x10, R5 ;  /* 0x00000010ff040819 */ /* 0x000fe40000011605 */
[----:B------:R-:W-:Y:S02]  /*2c40*/  @P0 R2UR UR6, R2 ;  /* 0x00000000020602ca */ /* 0x000fe400000e0000 */
[----:B------:R-:W-:-:S02]  /*2c50*/  PRMT R0, RZ, 0x654, R0 ;  /* 0x00000654ff007816 */ /* 0x000fc40000000000 */
[----:B------:R-:W-:Y:S02]  /*2c60*/  @P0 R2UR UR4, R4 ;  /* 0x00000000040402ca */ /* 0x000fe400000e0000 */
[----:B------:R1:W-:Y:S03]  /*2c70*/  SYNCS.ARRIVE.TRANS64.RED.A1T0 RZ, [R0+URZ], RZ ;  /* 0x000000ff00ff79a7 */ /* 0x0003e600081004ff */
[----:B------:R-:W-:-:S04]  /*2c80*/  @UP1 UMOV UR27, UR5 ;  /* 0x00000005001b1c82 */ /* 0x000fc80008000000 */
[----:B------:R-:W-:-:S04]  /*2c90*/  @UP1 UMOV UR28, UR6 ;  /* 0x00000006001c1c82 */ /* 0x000fc80008000000 */
[----:B------:R-:W-:Y:S01]  /*2ca0*/  @UP1 UMOV UR36, UR4 ;  /* 0x0000000400241c82 */ /* 0x000fe20008000000 */
[----:B------:R-:W-:Y:S05]  /*2cb0*/  BRA.U !UP0, `(.L_x_41) ;  /* 0x0000000108b87547 */ /* 0x000fea000b800000 */
[----:B------:R-:W2:Y:S01]  /*2cc0*/  LDCU.128 UR4, c[0x0][0xb10] ;  /* 0x00016200ff0477ac */ /* 0x000ea20008000c00 */
[----:B------:R-:W3:Y:S01]  /*2cd0*/  LDCU UR10, c[0x0][0xb20] ;  /* 0x00016400ff0a77ac */ /* 0x000ee20008000800 */
[----:B------:R-:W4:Y:S01]  /*2ce0*/  LDCU UR11, c[0x0][0xb0c] ;  /* 0x00016180ff0b77ac */ /* 0x000f220008000800 */
[----:B------:R-:W1:Y:S01]  /*2cf0*/  LDCU.64 UR8, c[0x0][0xb28] ;  /* 0x00016500ff0877ac */ /* 0x000e620008000a00 */
[----:B------:R-:W-:Y:S02]  /*2d00*/  UISETP.NE.AND UP3, UPT, UR37, 0x1, UPT ;  /* 0x000000012500788c */ /* 0x000fe4000bf65270 */
[----:B--2---:R-:W-:Y:S02]  /*2d10*/  UIMAD.WIDE.U32 UR42, UR18, UR7, URZ ;  /* 0x00000007122a72a5 */ /* 0x004fe4000f8e00ff */
[----:B------:R-:W-:Y:S02]  /*2d20*/  UIMAD.WIDE.U32 UR32, UR27, UR7, URZ ;  /* 0x000000071b2072a5 */ /* 0x000fe4000f8e00ff */
[----:B------:R-:W-:-:S02]  /*2d30*/  UIMAD.WIDE.U32 UR34, UR19, UR4, URZ ;  /* 0x00000004132272a5 */ /* 0x000fc4000f8e00ff */
[----:B------:R-:W-:Y:S01]  /*2d40*/  UISETP.NE.AND UP0, UPT, UR6, 0x1, UPT ;  /* 0x000000010600788c */ /* 0x000fe2000bf05270 */
[----:B------:R-:W-:Y:S01]  /*2d50*/  UMOV UR7, UR43 ;  /* 0x0000002b00077c82 */ /* 0x000fe20008000000 */
[----:B----4-:R-:W-:Y:S02]  /*2d60*/  UISETP.NE.AND UP2, UPT, UR11, 0x1, UPT ;  /* 0x000000010b00788c */ /* 0x010fe4000bf45270 */
[----:B---3--:R-:W-:Y:S02]  /*2d70*/  USHF.R.U32.HI UR7, URZ, UR10, UR7 ;  /* 0x0000000aff077299 */ /* 0x008fe40008011607 */
[----:B------:R-:W-:Y:S02]  /*2d80*/  USHF.R.U32.HI UR12, URZ, UR5, UR35 ;  /* 0x00000005ff0c7299 */ /* 0x000fe40008011623 */
[----:B------:R-:W-:Y:S02]  /*2d90*/  USEL UR7, UR18, UR7, !UP0 ;  /* 0x0000000712077287 */ /* 0x000fe4000c000000 */
[----:B------:R-:W-:-:S02]  /*2da0*/  USEL UR12, UR19, UR12, !UP2 ;  /* 0x0000000c130c7287 */ /* 0x000fc4000d000000 */
[----:B-1----:R-:W-:Y:S02]  /*2db0*/  UIMAD.WIDE.U32 UR42, UR7, UR8, URZ ;  /* 0x00000008072a72a5 */ /* 0x002fe4000f8e00ff */
        /* <DEDUP_REMOVED lines=30> */
.L_x_41:
[----:B------:R-:W2:Y:S02]  /*2fa0*/  LDCU UR4, c[0x0][0xb30] ;  /* 0x00016600ff0477ac */ /* 0x000ea40008000800 */
[----:B--2---:R-:W-:-:S09]  /*2fb0*/  UISETP.NE.AND UP0, UPT, UR4, 0x1, UPT ;  /* 0x000000010400788c */ /* 0x004fd2000bf05270 */
        /* <DEDUP_REMOVED lines=13> */
[----:B------:R-:W-:Y:S02]  /*3090*/  UIADD3 UR4, UPT, UPT, UR5, -UR8, URZ ;  /* 0x8000000805047290 */ /* 0x000fe4000fffe0ff */
[----:B------:R-:W-:Y:S02]  /*30a0*/  UIADD3 UR5, UPT, UPT, -UR5, UR8, URZ ;  /* 0x0000000805057290 */ /* 0x000fe4000fffe1ff */
[----:B------:R-:W-:Y:S02]  /*30b0*/  UIMAD UR27, UR4, UR6, UR27 ;  /* 0x00000006041b72a4 */ /* 0x000fe4000f8e021b */
[----:B------:R-:W-:-:S12]  /*30c0*/  UIMAD UR28, UR5, UR9, UR28 ;  /* 0x00000009051c72a4 */ /* 0x000fd8000f8e021c */
.L_x_42:
[----:B------:R-:W-:Y:S01]  /*30d0*/  VIADD R11, R11, 0x1 ;  /* 0x000000010b0b7836 */ /* 0x000fe20000000000 */
[----:B------:R-:W-:Y:S01]  /*30e0*/  PLOP3.LUT P1, PT, PT, PT, PT, 0x80, 0x8 ;  /* 0x000000000008781c */ /* 0x000fe20003f2f070 */
[----:B------:R-:W-:Y:S02]  /*30f0*/  UIADD3 UR50, UPT, UPT, UR28, UR49, URZ ;  /* 0x000000311c327290 */ /* 0x000fe4000fffe0ff */
[----:B------:R-:W-:Y:S01]  /*3100*/  UIADD3 UR51, UPT, UPT, UR27, UR48, URZ ;  /* 0x000000301b337290 */ /* 0x000fe2000fffe0ff */
[----:B------:R-:W-:-:S04]  /*3110*/  ISETP.NE.AND P0, PT, R11, 0x2, PT ;  /* 0x000000020b00780c */ /* 0x000fc80003f05270 */
[----:B-1----:R-:W-:Y:S02]  /*3120*/  SEL R0, RZ, 0x1, P0 ;  /* 0x00000001ff007807 */ /* 0x002fe40000000000 */
[----:B------:R-:W-:Y:S02]  /*3130*/  SEL R11, R11, RZ, P0 ;  /* 0x000000ff0b0b7207 */ /* 0x000fe40000000000 */
[----:B------:R-:W-:Y:S01]  /*3140*/  LOP3.LUT R10, R10, R0, RZ, 0x3c, !PT ;  /* 0x000000000a0a7212 */ /* 0x000fe200078e3cff */
[----:B------:R-:W-:Y:S06]  /*3150*/  BRA.U UP1, `(.L_x_43) ;  /* 0xfffffff1016c7547 */ /* 0x000fec000b83ffff */
[----:B------:R-:W-:Y:S01]  /*3160*/  UIADD3 UR17, UPT, UPT, UR17, 0x240, URZ ;  /* 0x0000024011117890 */ /* 0x000fe2000fffe0ff */
[----:B------:R-:W-:-:S03]  /*3170*/  SHF.L.U32 R2, R12, 0x1f, RZ ;  /* 0x0000001f0c027819 */ /* 0x000fc600000006ff */
[----:B------:R-:W-:-:S09]  /*3180*/  ULEA UR4, UR29, UR17, 0x3 ;  /* 0x000000111d047291 */ /* 0x000fd2000f8e18ff */
[----:B------:R-:W1:Y:S02]  /*3190*/  SYNCS.PHASECHK.TRANS64.TRYWAIT P0, [UR4], R2 ;  /* 0x00000002ff0075a7 */ /* 0x000e640008001104 */
[----:B-1----:R-:W-:Y:S05]  /*31a0*/  @!P0 BRA `(.L_x_44) ;  /* 0x0000006800748947 */ /* 0x002fea0003800000 */
.L_x_187:
[----:B------:R-:W-:-:S04]  /*31b0*/  UIADD3 UR5, UPT, UPT, UR29, 0x1, URZ ;  /* 0x000000011d057890 */ /* 0x000fc8000fffe0ff */
[----:B------:R-:W-:-:S04]  /*31c0*/  UISETP.NE.AND UP0, UPT, UR5, 0x48, UPT ;  /* 0x000000480500788c */ /* 0x000fc8000bf05270 */
[----:B------:R-:W-:Y:S02]  /*31d0*/  USEL UR6, URZ, 0x1, UP0 ;  /* 0x00000001ff067887 */ /* 0x000fe40008000000 */
[----:B------:R-:W-:-:S04]  /*31e0*/  USEL UR5, UR5, URZ, UP0 ;  /* 0x000000ff05057287 */ /* 0x000fc80008000000 */
[----:B------:R-:W-:Y:S01]  /*31f0*/  ULEA UR4, UR5, UR17, 0x3 ;  /* 0x0000001105047291 */ /* 0x000fe2000f8e18ff */
[----:B-1----:R-:W-:-:S04]  /*3200*/  LOP3.LUT R2, R12, UR6, RZ, 0x3c, !PT ;  /* 0x000000060c027c12 */ /* 0x002fc8000f8e3cff */
[----:B------:R-:W-:-:S04]  /*3210*/  SHF.L.U32 R3, R2, 0x1f, RZ ;  /* 0x0000001f02037819 */ /* 0x000fc800000006ff */
[----:B------:R-:W1:Y:S02]  /*3220*/  SYNCS.PHASECHK.TRANS64.TRYWAIT P0, [UR4], R3 ;  /* 0x00000003ff0075a7 */ /* 0x000e640008001104 */
[----:B-1----:R-:W-:Y:S05]  /*3230*/  @!P0 BRA `(.L_x_45) ;  /* 0x0000006800688947 */ /* 0x002fea0003800000 */
.L_x_189:
[----:B------:R-:W-:-:S04]  /*3240*/  UIADD3 UR5, UPT, UPT, UR5, 0x1, URZ ;  /* 0x0000000105057890 */ /* 0x000fc8000fffe0ff */
[----:B------:R-:W-:-:S04]  /*3250*/  UISETP.NE.AND UP0, UPT, UR5, 0x48, UPT ;  /* 0x000000480500788c */ /* 0x000fc8000bf05270 */
[----:B------:R-:W-:Y:S02]  /*3260*/  USEL UR6, URZ, 0x1, UP0 ;  /* 0x00000001ff067887 */ /* 0x000fe40008000000 */
[----:B------:R-:W-:-:S04]  /*3270*/  USEL UR5, UR5, URZ, UP0 ;  /* 0x000000ff05057287 */ /* 0x000fc80008000000 */
[----:B------:R-:W-:Y:S01]  /*3280*/  ULEA UR4, UR5, UR17, 0x3 ;  /* 0x0000001105047291 */ /* 0x000fe2000f8e18ff */
[----:B------:R-:W-:-:S04]  /*3290*/  LOP3.LUT R2, R2, UR6, RZ, 0x3c, !PT ;  /* 0x0000000602027c12 */ /* 0x000fc8000f8e3cff */
[----:B-1----:R-:W-:-:S04]  /*32a0*/  SHF.L.U32 R3, R2, 0x1f, RZ ;  /* 0x0000001f02037819 */ /* 0x002fc800000006ff */
[----:B------:R-:W1:Y:S02]  /*32b0*/  SYNCS.PHASECHK.TRANS64.TRYWAIT P0, [UR4], R3 ;  /* 0x00000003ff0075a7 */ /* 0x000e640008001104 */
[----:B-1----:R-:W-:Y:S05]  /*32c0*/  @!P0 BRA `(.L_x_46) ;  /* 0x00000068005c8947 */ /* 0x002fea0003800000 */
.L_x_191:
        /* <DEDUP_REMOVED lines=9> */
.L_x_193:
        /* <DEDUP_REMOVED lines=9> */
.L_x_195:
        /* <DEDUP_REMOVED lines=9> */
.L_x_197:
        /* <DEDUP_REMOVED lines=9> */
.L_x_199:
        /* <DEDUP_REMOVED lines=9> */
.L_x_201:
        /* <DEDUP_REMOVED lines=9> */
.L_x_203:
        /* <DEDUP_REMOVED lines=9> */
.L_x_205:
        /* <DEDUP_REMOVED lines=9> */
.L_x_207:
        /* <DEDUP_REMOVED lines=9> */
.L_x_209:
        /* <DEDUP_REMOVED lines=9> */
.L_x_211:
        /* <DEDUP_REMOVED lines=9> */
.L_x_213:
        /* <DEDUP_REMOVED lines=9> */
.L_x_215:
        /* <DEDUP_REMOVED lines=9> */
.L_x_217:
        /* <DEDUP_REMOVED lines=9> */
.L_x_219:
        /* <DEDUP_REMOVED lines=9> */
.L_x_221:
        /* <DEDUP_REMOVED lines=9> */
.L_x_223:
        /* <DEDUP_REMOVED lines=9> */
.L_x_225:
        /* <DEDUP_REMOVED lines=9> */
.L_x_227:
        /* <DEDUP_REMOVED lines=9> */
.L_x_229:
        /* <DEDUP_REMOVED lines=9> */
.L_x_231:
        /* <DEDUP_REMOVED lines=9> */
.L_x_233:
        /* <DEDUP_REMOVED lines=9> */
.L_x_235:
        /* <DEDUP_REMOVED lines=9> */
.L_x_237:
        /* <DEDUP_REMOVED lines=9> */
.L_x_239:
        /* <DEDUP_REMOVED lines=9> */
.L_x_241:
        /* <DEDUP_REMOVED lines=9> */
.L_x_243:
        /* <DEDUP_REMOVED lines=9> */
.L_x_245:
        /* <DEDUP_REMOVED lines=9> */
.L_x_247:
        /* <DEDUP_REMOVED lines=9> */
.L_x_249:
        /* <DEDUP_REMOVED lines=9> */
.L_x_251:
        /* <DEDUP_REMOVED lines=9> */
.L_x_253:
        /* <DEDUP_REMOVED lines=9> */
.L_x_255:
        /* <DEDUP_REMOVED lines=9> */
.L_x_257:
        /* <DEDUP_REMOVED lines=9> */
.L_x_259:
        /* <DEDUP_REMOVED lines=9> */
.L_x_261:
        /* <DEDUP_REMOVED lines=9> */
.L_x_263:
        /* <DEDUP_REMOVED lines=9> */
.L_x_265:
        /* <DEDUP_REMOVED lines=9> */
.L_x_267:
        /* <DEDUP_REMOVED lines=9> */
.L_x_269:
        /* <DEDUP_REMOVED lines=9> */
.L_x_271:
        /* <DEDUP_REMOVED lines=9> */
.L_x_273:
        /* <DEDUP_REMOVED lines=9> */
.L_x_275:
        /* <DEDUP_REMOVED lines=9> */
.L_x_277:
        /* <DEDUP_REMOVED lines=9> */
.L_x_279:
        /* <DEDUP_REMOVED lines=9> */
.L_x_281:
        /* <DEDUP_REMOVED lines=9> */
.L_x_283:
        /* <DEDUP_REMOVED lines=9> */
.L_x_285:
        /* <DEDUP_REMOVED lines=9> */
.L_x_287:
        /* <DEDUP_REMOVED lines=9> */
.L_x_289:
        /* <DEDUP_REMOVED lines=9> */
.L_x_291:
        /* <DEDUP_REMOVED lines=9> */
.L_x_293:
        /* <DEDUP_REMOVED lines=9> */
.L_x_295:
        /* <DEDUP_REMOVED lines=9> */
.L_x_297:
        /* <DEDUP_REMOVED lines=9> */
.L_x_299:
        /* <DEDUP_REMOVED lines=9> */
.L_x_301:
        /* <DEDUP_REMOVED lines=9> */
.L_x_303:
        /* <DEDUP_REMOVED lines=9> */
.L_x_305:
        /* <DEDUP_REMOVED lines=9> */
.L_x_307:
        /* <DEDUP_REMOVED lines=9> */
.L_x_309:
        /* <DEDUP_REMOVED lines=9> */
.L_x_311:
        /* <DEDUP_REMOVED lines=9> */
.L_x_313:
        /* <DEDUP_REMOVED lines=9> */
.L_x_315:
        /* <DEDUP_REMOVED lines=9> */
.L_x_317:
        /* <DEDUP_REMOVED lines=9> */
.L_x_319:
        /* <DEDUP_REMOVED lines=9> */
.L_x_321:
        /* <DEDUP_REMOVED lines=9> */
.L_x_323:
        /* <DEDUP_REMOVED lines=9> */
.L_x_325:
        /* <DEDUP_REMOVED lines=9> */
.L_x_327:
[----:B------:R-:W-:-:S04]  /*5910*/  UIADD3 UR5, UPT, UPT, UR5, 0x1, URZ ;  /* 0x0000000105057890 */ /* 0x000fc8000fffe0ff */
[----:B------:R-:W-:-:S04]  /*5920*/  UISETP.NE.AND UP0, UPT, UR5, 0x48, UPT ;  /* 0x000000480500788c */ /* 0x000fc8000bf05270 */
[----:B------:R-:W-:Y:S02]  /*5930*/  USEL UR4, URZ, 0x1, UP0 ;  /* 0x00000001ff047887 */ /* 0x000fe40008000000 */
[----:B------:R-:W-:-:S04]  /*5940*/  USEL UR5, UR5, URZ, UP0 ;  /* 0x000000ff05057287 */ /* 0x000fc80008000000 */
[----:B------:R-:W-:Y:S01]  /*5950*/  ULEA UR5, UR5, UR17, 0x3 ;  /* 0x0000001105057291 */ /* 0x000fe2000f8e18ff */
[----:B------:R-:W-:-:S04]  /*5960*/  LOP3.LUT R2, R2, UR4, RZ, 0x3c, !PT ;  /* 0x0000000402027c12 */ /* 0x000fc8000f8e3cff */
[----:B------:R-:W-:Y:S01]  /*5970*/  SHF.L.U32 R2, R2, 0x1f, RZ ;  /* 0x0000001f02027819 */ /* 0x000fe200000006ff */
[----:B-1----:R-:W-:-:S07]  /*5980*/  IMAD.U32 R0, RZ, RZ, UR5 ;  /* 0x00000005ff007e24 */ /* 0x002fce000f8e00ff */
.L_x_115:
[----:B-1----:R1:W2:Y:S02]  /*5990*/  SYNCS.PHASECHK.TRANS64.TRYWAIT P0, [R0+URZ], R2 ;  /* 0x00000002000075a7 */ /* 0x0022a400080011ff */
[----:B--2---:R-:W-:Y:S05]  /*59a0*/  @!P0 NANOSLEEP.SYNCS 0x989680 ;  /* 0x009896800000895d */ /* 0x004fea0003900000 */
[----:B------:R-:W2:Y:S02]  /*59b0*/  @!P0 SYNCS.PHASECHK.TRANS64 P0, [R0+URZ], R2 ;  /* 0x00000002000085a7 */ /* 0x000ea400080010ff */
[----:B--2---:R-:W-:Y:S05]  /*59c0*/  @P0 EXIT ;  /* 0x000000000000094d */ /* 0x004fea0003800000 */
[----:B------:R-:W-:Y:S05]  /*59d0*/  BRA `(.L_x_115) ;  /* 0xfffffffc00ec7947 */ /* 0x000fea000383ffff */
.L_x_23:
[----:B------:R-:W-:-:S04]  /*59e0*/  UISETP.NE.AND UP0, UPT, UR54, URZ, UPT ;  /* 0x000000ff3600728c */ /* 0x000fc8000bf05270 */
[----:B------:R-:W-:-:S09]  /*59f0*/  UISETP.NE.OR UP0, UPT, UR11, 0x1, UP0 ;  /* 0x000000010b00788c */ /* 0x000fd20008705670 */
[----:B------:R-:W-:Y:S05]  /*5a00*/  BRA.U UP0, `(.L_x_116) ;  /* 0x0000000500487547 */ /* 0x000fea000b800000 */
[----:B------:R-:W-:Y:S01]  /*5a10*/  ISETP.GE.U32.AND P2, PT, R0, 0x8, PT ;  /* 0x000000080000780c */ /* 0x000fe20003f46070 */
[----:B------:R-:W-:Y:S01]  /*5a20*/  IMAD.MOV.U32 R12, RZ, RZ, 0x1 ;  /* 0x00000001ff0c7424 */ /* 0x000fe200078e00ff */
[----:B------:R-:W-:Y:S02]  /*5a30*/  CS2R R10, SRZ ;  /* 0x00000000000a7805 */ /* 0x000fe4000001ff00 */
[----:B------:R-:W-:Y:S01]  /*5a40*/  CS2R R8, SRZ ;  /* 0x0000000000087805 */ /* 0x000fe2000001ff00 */
[----:B------:R-:W-:Y:S01]  /*5a50*/  UMOV UR4, 0x400 ;  /* 0x0000040000047882 */ /* 0x000fe20000000000 */
[----:B------:R-:W-:Y:S01]  /*5a60*/  UMOV UR6, URZ ;  /* 0x000000ff00067c82 */ /* 0x000fe20008000000 */
[----:B------:R-:W-:-:S12]  /*5a70*/  ULEA UR54, UR54, UR4, 0x18 ;  /* 0x0000000436367291 */ /* 0x000fd8000f8ec0ff */
.L_x_120:
[----:B------:R-:W-:Y:S02]  /*5a80*/  LEA R2, R8, UR54, 0x3 ;  /* 0x0000003608027c11 */ /* 0x000fe4000f8e18ff */
[----:B------:R-:W-:-:S03]  /*5a90*/  SHF.L.U32 R4, R9, 0x1f, RZ ;  /* 0x0000001f09047819 */ /* 0x000fc600000006ff */
[----:B------:R-:W-:Y:S01]  /*5aa0*/  VIADD R5, R2, 0x510 ;  /* 0x0000051002057836 */ /* 0x000fe20000000000 */
[----:B------:R-:W2:Y:S02]  /*5ab0*/  SYNCS.PHASECHK.TRANS64.TRYWAIT P0, [R2+URZ+0x500], R4 ;  /* 0x00050004020075a7 */ /* 0x000ea400080011ff */
[----:B--2---:R-:W-:Y:S05]  /*5ac0*/  @!P0 BRA `(.L_x_117) ;  /* 0x0000005800d48947 */ /* 0x004fea0003800000 */
.L_x_328:
[----:B------:R-:W-:Y:S01]  /*5ad0*/  ULEA UR5, UR6, UR54, 0x3 ;  /* 0x0000003606057291 */ /* 0x000fe2000f8e18ff */
[----:B--2---:R-:W-:Y:S01]  /*5ae0*/  PRMT R2, RZ, 0x654, R5 ;  /* 0x00000654ff027816 */ /* 0x004fe20000000005 */
[----:B------:R-:W-:Y:S01]  /*5af0*/  @!P2 IMAD.MOV.U32 R4, RZ, RZ, 0x10 ;  /* 0x00000010ff04a424 */ /* 0x000fe200078e00ff */
[----:B------:R-:W-:Y:S01]  /*5b00*/  SHF.L.U32 R5, R12, 0x1f, RZ ;  /* 0x0000001f0c057819 */ /* 0x000fe200000006ff */
[----:B------:R-:W-:Y:S01]  /*5b10*/  UIADD3 UR4, UPT, UPT, UR5, 0x4a0, URZ ;  /* 0x000004a005047890 */ /* 0x000fe2000fffe0ff */
[----:B------:R2:W-:Y:S05]  /*5b20*/  SYNCS.ARRIVE.TRANS64.RED.A1T0 RZ, [R2+URZ], RZ ;  /* 0x000000ff02ff79a7 */ /* 0x0005ea00081004ff */
[----:B------:R-:W-:Y:S01]  /*5b30*/  IMAD.U32 R6, RZ, RZ, UR4 ;  /* 0x00000004ff067e24 */ /* 0x000fe2000f8e00ff */
[----:B------:R-:W3:Y:S04]  /*5b40*/  SYNCS.PHASECHK.TRANS64.TRYWAIT P0, [UR5+0x4b0], R5 ;  /* 0x0004b005ff0075a7 */ /* 0x000ee80008001105 */
[----:B------:R-:W-:Y:S01]  /*5b50*/  PRMT R6, R0, 0x654, R6 ;  /* 0x0000065400067816 */ /* 0x000fe20000000006 */
[----:B--23--:R-:W-:Y:S06]  /*5b60*/  @!P0 BRA `(.L_x_118) ;  /* 0x0000005800c08947 */ /* 0x00cfec0003800000 */
.L_x_330:
[----:B------:R-:W-:Y:S01]  /*5b70*/  ULEA UR4, UR6, UR54, 0x4 ;  /* 0x0000003606047291 */ /* 0x000fe2000f8e20ff */
[----:B------:R-:W-:Y:S01]  /*5b80*/  SEL R3, R6, R3, !P2 ;  /* 0x0000000306037207 */ /* 0x000fe20005000000 */
[----:B------:R-:W-:Y:S01]  /*5b90*/  UIADD3 UR5, UPT, UPT, UR5, 0x4a0, URZ ;  /* 0x000004a005057890 */ /* 0x000fe2000fffe0ff */
[----:B--2---:R-:W-:Y:S01]  /*5ba0*/  LEA R2, R11, UR54, 0x3 ;  /* 0x000000360b027c11 */ /* 0x004fe2000f8e18ff */
[----:B------:R-:W-:Y:S01]  /*5bb0*/  UIADD3 UR4, UPT, UPT, UR4, 0x530, URZ ;  /* 0x0000053004047890 */ /* 0x000fe2000fffe0ff */
[----:B------:R2:W-:Y:S01]  /*5bc0*/  @!P2 SYNCS.ARRIVE.TRANS64.RED RZ, [R3+URZ], R4 ;  /* 0x0000000403ffa9a7 */ /* 0x0005e200080004ff */
[----:B------:R-:W-:Y:S01]  /*5bd0*/  UIADD3 UR6, UPT, UPT, UR6, 0x1, URZ ;  /* 0x0000000106067890 */ /* 0x000fe2000fffe0ff */
[----:B------:R-:W-:-:S03]  /*5be0*/  VIADD R8, R8, 0x1 ;  /* 0x0000000108087836 */ /* 0x000fc60000000000 */
[----:B------:R-:W-:Y:S02]  /*5bf0*/  UISETP.NE.AND UP0, UPT, UR6, 0x2, UPT ;  /* 0x000000020600788c */ /* 0x000fe4000bf05270 */
[----:B------:R-:W-:Y:S01]  /*5c00*/  ISETP.NE.AND P0, PT, R8, 0x2, PT ;  /* 0x000000020800780c */ /* 0x000fe20003f05270 */
[----:B------:R-:W-:Y:S06]  /*5c10*/  UGETNEXTWORKID.BROADCAST [UR4], [UR5] ;  /* 0x00000000040073ca */ /* 0x000fec0008000100 */
[----:B------:R-:W-:Y:S02]  /*5c20*/  USEL UR4, URZ, 0x1, UP0 ;  /* 0x00000001ff047887 */ /* 0x000fe40008000000 */
[----:B------:R-:W-:-:S04]  /*5c30*/  USEL UR6, UR6, URZ, UP0 ;  /* 0x000000ff06067287 */ /* 0x000fc80008000000 */
[----:B------:R-:W-:Y:S02]  /*5c40*/  LOP3.LUT R12, R12, UR4, RZ, 0x3c, !PT ;  /* 0x000000040c0c7c12 */ /* 0x000fe4000f8e3cff */
[----:B--2---:R-:W-:-:S04]  /*5c50*/  SHF.L.U32 R4, R10, 0x1f, RZ ;  /* 0x0000001f0a047819 */ /* 0x004fc800000006ff */
[----:B------:R-:W2:Y:S02]  /*5c60*/  SYNCS.PHASECHK.TRANS64.TRYWAIT P1, [R2+URZ+0x4a0], R4 ;  /* 0x0004a004020075a7 */ /* 0x000ea400080211ff */
[----:B--2---:R-:W-:Y:S05]  /*5c70*/  @!P1 BRA `(.L_x_119) ;  /* 0x0000005800949947 */ /* 0x004fea0003800000 */
.L_x_331:
[C---:B--2---:R-:W-:Y:S01]  /*5c80*/  LEA R4, R11.reuse, UR54, 0x4 ;  /* 0x000000360b047c11 */ /* 0x044fe2000f8e20ff */
[----:B------:R-:W-:Y:S01]  /*5c90*/  VIADD R2, R2, 0x4b0 ;  /* 0x000004b002027836 */ /* 0x000fe20000000000 */
[----:B------:R-:W-:Y:S01]  /*5ca0*/  SEL R8, R8, RZ, P0 ;  /* 0x000000ff08087207 */ /* 0x000fe20000000000 */
[----:B------:R-:W-:-:S03]  /*5cb0*/  VIADD R11, R11, 0x1 ;  /* 0x000000010b0b7836 */ /* 0x000fc60000000000 */
[----:B------:R-:W2:Y:S01]  /*5cc0*/  LDS.128 R4, [R4+0x530] ;  /* 0x0005300004047984 */ /* 0x000ea20000000c00 */
[----:B------:R-:W-:Y:S02]  /*5cd0*/  PRMT R2, RZ, 0x654, R2 ;  /* 0x00000654ff027816 */ /* 0x000fe40000000002 */
[C---:B------:R-:W-:Y:S01]  /*5ce0*/  ISETP.NE.AND P1, PT, R11.reuse, 0x2, PT ;  /* 0x000000020b00780c */ /* 0x040fe20003f25270 */
[----:B------:R-:W-:Y:S01]  /*5cf0*/  @!PT LDS RZ, [RZ] ;  /* 0x00000000fffff984 */ /* 0x000fe20000000800 */
[----:B------:R-:W-:Y:S01]  /*5d00*/  @!PT LDS RZ, [RZ] ;  /* 0x00000000fffff984 */ /* 0x000fe20000000800 */
[----:B------:R-:W-:Y:S01]  /*5d10*/  @!PT LDS RZ, [RZ] ;  /* 0x00000000fffff984 */ /* 0x000fe20000000800 */
[----:B------:R-:W-:Y:S01]  /*5d20*/  @!PT LDS RZ, [RZ] ;  /* 0x00000000fffff984 */ /* 0x000fe20000000800 */
[----:B------:R3:W-:Y:S06]  /*5d30*/  MEMBAR.ALL.CTA ;  /* 0x0000000000007992 */ /* 0x0007ec0000008000 */
[----:B---3--:R-:W3:Y:S01]  /*5d40*/  FENCE.VIEW.ASYNC.S ;  /* 0x00000000000073c6 */ /* 0x008ee20000000000 */
[----:B------:R-:W-:Y:S01]  /*5d50*/  SEL R11, R11, RZ, P1 ;  /* 0x000000ff0b0b7207 */ /* 0x000fe20000800000 */
[----:B---3--:R3:W-:Y:S01]  /*5d60*/  SYNCS.ARRIVE.TRANS64.RED.A1T0 RZ, [R2+URZ], RZ ;  /* 0x000000ff02ff79a7 */ /* 0x0087e200081004ff */
[----:B--2---:R-:W-:-:S02]  /*5d70*/  LOP3.LUT P3, RZ, R6, 0x1, RZ, 0xc0, !PT ;  /* 0x0000000106ff7812 */ /* 0x004fc4000786c0ff */
[----:B------:R-:W-:-:S04]  /*5d80*/  SEL R4, RZ, 0x1, P1 ;  /* 0x00000001ff047807 */ /* 0x000fc80000800000 */
[----:B------:R-:W-:Y:S02]  /*5d90*/  LOP3.LUT R10, R10, R4, RZ, 0x3c, !PT ;  /* 0x000000040a0a7212 */ /* 0x000fe400078e3cff */
[----:B---3--:R-:W-:-:S04]  /*5da0*/  SEL R2, RZ, 0x1, P0 ;  /* 0x00000001ff027807 */ /* 0x008fc80000000000 */
[----:B------:R-:W-:Y:S01]  /*5db0*/  LOP3.LUT R9, R9, R2, RZ, 0x3c, !PT ;  /* 0x0000000209097212 */ /* 0x000fe200078e3cff */
[----:B------:R-:W-:Y:S06]  /*5dc0*/  @P3 BRA `(.L_x_120) ;  /* 0xfffffffc002c3947 */ /* 0x000fec000383ffff */
[----:B------:R-:W-:Y:S01]  /*5dd0*/  ULEA UR5, UR6, UR54, 0x3 ;  /* 0x0000003606057291 */ /* 0x000fe2000f8e18ff */
[----:B------:R-:W-:-:S08]  /*5de0*/  SHF.L.U32 R2, R12, 0x1f, RZ ;  /* 0x0000001f0c027819 */ /* 0x000fd000000006ff */
[----:B------:R-:W2:Y:S02]  /*5df0*/  SYNCS.PHASECHK.TRANS64 P0, [UR5+0x4b0], R2 ;  /* 0x0004b002ff0075a7 */ /* 0x000ea40008001005 */
[----:B--2---:R-:W-:Y:S05]  /*5e00*/  @P0 BRA `(.L_x_121) ;  /* 0x0000000000080947 */ /* 0x004fea0003800000 */
[----:B------:R-:W2:Y:S02]  /*5e10*/  SYNCS.PHASECHK.TRANS64.TRYWAIT P0, [UR5+0x4b0], R2 ;  /* 0x0004b002ff0075a7 */ /* 0x000ea40008001105 */
[----:B--2---:R-:W-:Y:S05]  /*5e20*/  @!P0 BRA `(.L_x_122) ;  /* 0x00000058003c8947 */ /* 0x004fea0003800000 */
.L_x_121:
[----:B------:R-:W-:-:S04]  /*5e30*/  UIADD3 UR4, UPT, UPT, UR6, 0x1, URZ ;  /* 0x0000000106047890 */ /* 0x000fc8000fffe0ff */
[----:B------:R-:W-:-:S04]  /*5e40*/  UISETP.NE.AND UP0, UPT, UR4, 0x2, UPT ;  /* 0x000000020400788c */ /* 0x000fc8000bf05270 */
[----:B------:R-:W-:Y:S02]  /*5e50*/  USEL UR7, URZ, 0x1, UP0 ;  /* 0x00000001ff077887 */ /* 0x000fe40008000000 */
[----:B------:R-:W-:-:S04]  /*5e60*/  USEL UR4, UR4, URZ, UP0 ;  /* 0x000000ff04047287 */ /* 0x000fc80008000000 */
[----:B------:R-:W-:Y:S01]  /*5e70*/  ULEA UR4, UR4, UR54, 0x3 ;  /* 0x0000003604047291 */ /* 0x000fe2000f8e18ff */
[----:B--2---:R-:W-:-:S04]  /*5e80*/  LOP3.LUT R2, R12, UR7, RZ, 0x3c, !PT ;  /* 0x000000070c027c12 */ /* 0x004fc8000f8e3cff */
[----:B------:R-:W-:-:S04]  /*5e90*/  SHF.L.U32 R0, R2, 0x1f, RZ ;  /* 0x0000001f02007819 */ /* 0x000fc800000006ff */
[----:B------:R-:W2:Y:S02]  /*5ea0*/  SYNCS.PHASECHK.TRANS64 P0, [UR4+0x4b0], R0 ;  /* 0x0004b000ff0075a7 */ /* 0x000ea40008001004 */
[----:B-12---:R-:W-:Y:S05]  /*5eb0*/  @P0 EXIT ;  /* 0x000000000000094d */ /* 0x006fea0003800000 */
[----:B------:R-:W-:Y:S02]  /*5ec0*/  SHF.L.U32 R2, R2, 0x1f, RZ ;  /* 0x0000001f02027819 */ /* 0x000fe400000006ff */
[----:B------:R-:W-:-:S07]  /*5ed0*/  MOV R0, UR4 ;  /* 0x0000000400007c02 */ /* 0x000fce0008000f00 */
.L_x_123:
[----:B-1----:R1:W2:Y:S02]  /*5ee0*/  SYNCS.PHASECHK.TRANS64.TRYWAIT P0, [R0+URZ+0x4b0], R2 ;  /* 0x0004b002000075a7 */ /* 0x0022a400080011ff */
[----:B--2---:R-:W-:Y:S05]  /*5ef0*/  @!P0 NANOSLEEP.SYNCS 0x989680 ;  /* 0x009896800000895d */ /* 0x004fea0003900000 */
[----:B------:R-:W2:Y:S02]  /*5f00*/  @!P0 SYNCS.PHASECHK.TRANS64 P0, [R0+URZ+0x4b0], R2 ;  /* 0x0004b002000085a7 */ /* 0x000ea400080010ff */
[----:B--2---:R-:W-:Y:S05]  /*5f10*/  @P0 EXIT ;  /* 0x000000000000094d */ /* 0x004fea0003800000 */
[----:B------:R-:W-:Y:S05]  /*5f20*/  BRA `(.L_x_123) ;  /* 0xfffffffc00ec7947 */ /* 0x000fea000383ffff */
.L_x_116:
[----:B------:R-:W-:Y:S05]  /*5f30*/  BRA.U UP6, `(.L_x_124) ;  /* 0x0000001106847547 */ /* 0x000fea000b800000 */
[----:B------:R-:W-:Y:S01]  /*5f40*/  UMOV UR4, 0x40 ;  /* 0x0000004000047882 */ /* 0x000fe20000000000 */
[----:B------:R-:W-:Y:S01]  /*5f50*/  NOP ;  /* 0x0000000000007918 */ /* 0x000fe20000000000 */
[----:B------:R-:W-:Y:S01]  /*5f60*/  ULEA UR4, UR54, UR4, 0x18 ;  /* 0x0000000436047291 */ /* 0x000fe2000f8ec0ff */
[----:B------:R-:W-:Y:S02]  /*5f70*/  UMOV UR5, 0x400 ;  /* 0x0000040000057882 */ /* 0x000fe40000000000 */
[----:B------:R-:W-:-:S06]  /*5f80*/  ULEA UR54, UR54, UR5, 0x18 ;  /* 0x0000000536367291 */ /* 0x000fcc000f8ec0ff */
[----:B------:R-:W2:Y:S02]  /*5f90*/  LDS.U8 R0, [UR4+0x1c] ;  /* 0x00001c04ff007984 */ /* 0x000ea40008000000 */
[----:B--2---:R-:W-:-:S13]  /*5fa0*/  ISETP.NE.AND P0, PT, R0, RZ, PT ;  /* 0x000000ff0000720c */ /* 0x004fda0003f05270 */
[----:B------:R-:W-:Y:S05]  /*5fb0*/  @P0 BRA `(.L_x_125) ;  /* 0x0000000400080947 */ /* 0x000fea0003800000 */
[----:B------:R-:W-:Y:S02]  /*5fc0*/  UISETP.NE.U32.AND UP1, UPT, UR18, 0x1, UPT ;  /* 0x000000011200788c */ /* 0x000fe4000bf25070 */
[----:B------:R-:W-:-:S07]  /*5fd0*/  UIADD3 UR6, UPT, UPT, UR4, 0x8, URZ ;  /* 0x0000000804067890 */ /* 0x000fce000fffe0ff */
[----:B------:R-:W-:Y:S05]  /*5fe0*/  BRA.U !UP1, `(.L_x_126) ;  /* 0x00000001099c7547 */ /* 0x000fea000b800000 */
[----:B------:R-:W-:Y:S01]  /*5ff0*/  ELECT P0, URZ, PT ;  /* 0x0000000000ff782f */ /* 0x000fe20003800000 */
[----:B------:R-:W-:-:S12]  /*6000*/  BSSY B0, `(.L_x_126) ;  /* 0x0000025000007945 */ /* 0x000fd80003800000 */
[----:B------:R-:W-:Y:S05]  /*6010*/  @!P0 BRA `(.L_x_127) ;  /* 0x00000000008c8947 */ /* 0x000fea0003800000 */
[----:B------:R-:W-:-:S05]  /*6020*/  UMOV UR5, 0x10 ;  /* 0x0000001000057882 */ /* 0x000fca0000000000 */
[----:B------:R-:W-:Y:S04]  /*6030*/  DEPBAR.LE SB2, 0x36 ;  /* 0x0000ad800000791a */ /* 0x000fe80000000000 */
[----:B------:R-:W2:Y:S02]  /*6040*/  UTCATOMSWS.2CTA.FIND_AND_SET.ALIGN UP0, UR5, UR5 ;  /* 0x00000005000575e3 */ /* 0x000ea40008200800 */
[----:B--2---:R-:W-:Y:S01]  /*6050*/  MOV R10, UR5 ;  /* 0x00000005000a7c02 */ /* 0x004fe20008000f00 */
[----:B------:R-:W-:Y:S06]  /*6060*/  BRA.U UP0, `(.L_x_128) ;  /* 0x0000000100187547 */ /* 0x000fec000b800000 */
.L_x_129:
[----:B------:R-:W-:Y:S05]  /*6070*/  NANOSLEEP 0x64 ;  /* 0x000000640000795d */ /* 0x000fea0003800000 */
[----:B------:R-:W-:-:S05]  /*6080*/  UMOV UR5, 0x10 ;  /* 0x0000001000057882 */ /* 0x000fca0000000000 */
[----:B------:R-:W-:Y:S04]  /*6090*/  DEPBAR.LE SB2, 0x36 ;  /* 0x0000ad800000791a */ /* 0x000fe80000000000 */
[----:B------:R-:W2:Y:S02]  /*60a0*/  UTCATOMSWS.2CTA.FIND_AND_SET.ALIGN UP0, UR5, UR5 ;  /* 0x00000005000575e3 */ /* 0x000ea40008200800 */
[----:B--2---:R-:W-:Y:S01]  /*60b0*/  MOV R10, UR5 ;  /* 0x00000005000a7c02 */ /* 0x004fe20008000f00 */
[----:B------:R-:W-:Y:S05]  /*60c0*/  BRA.U !UP0, `(.L_x_129) ;  /* 0xfffffffd08e87547 */ /* 0x000fea000b83ffff */
.L_x_128:
[----:B------:R-:W2:Y:S01]  /*60d0*/  LDS R6, [UR4+0x10] ;  /* 0x00001004ff067984 */ /* 0x000ea20008000800 */
[----:B------:R-:W-:Y:S01]  /*60e0*/  IMAD.U32 R0, RZ, RZ, UR54 ;  /* 0x00000036ff007e24 */ /* 0x000fe2000f8e00ff */
[----:B------:R-:W-:-:S03]  /*60f0*/  MOV R4, UR17 ;  /* 0x0000001100047c02 */ /* 0x000fc60008000f00 */
[----:B------:R-:W-:Y:S01]  /*6100*/  VIADD R0, R0, 0x550 ;  /* 0x0000055000007836 */ /* 0x000fe20000000000 */
[----:B--2---:R-:W-:-:S04]  /*6110*/  SHF.L.U32 R6, R6, 0x1f, RZ ;  /* 0x0000001f06067819 */ /* 0x004fc800000006ff */
[----:B------:R-:W2:Y:S02]  /*6120*/  SYNCS.PHASECHK.TRANS64.TRYWAIT P0, [UR4+0x8], R6 ;  /* 0x00000806ff0075a7 */ /* 0x000ea40008001104 */
[----:B--2---:R-:W-:Y:S05]  /*6130*/  @P0 BRA `(.L_x_130) ;  /* 0x0000000000080947 */ /* 0x004fea0003800000 */
[----:B------:R-:W2:Y:S02]  /*6140*/  SYNCS.PHASECHK.TRANS64.TRYWAIT P0, [UR4+0x8], R6 ;  /* 0x00000806ff0075a7 */ /* 0x000ea40008001104 */
[----:B--2---:R-:W-:Y:S05]  /*6150*/  @!P0 BRA `(.L_x_131) ;  /* 0x0000005400888947 */ /* 0x004fea0003800000 */
.L_x_130:
[----:B------:R-:W-:Y:S01]  /*6160*/  PRMT R4, R4, 0x654, R0 ;  /* 0x0000065404047816 */ /* 0x000fe20000000000 */
[----:B------:R-:W-:Y:S01]  /*6170*/  HFMA2 R0, -RZ, RZ, 0, 5.9604644775390625e-08 ;  /* 0x00000001ff007431 */ /* 0x000fe200000001ff */
[----:B------:R-:W-:Y:S01]  /*6180*/  UPRMT UR5, UR17, 0x654, UR6 ;  /* 0x0000065411057896 */ /* 0x000fe20008000006 */
[----:B------:R-:W-:Y:S02]  /*6190*/  IMAD.MOV.U32 R8, RZ, RZ, 0xffff ;  /* 0x0000ffffff087424 */ /* 0x000fe400078e00ff */
[----:B--2---:R-:W-:Y:S02]  /*61a0*/  IMAD.MOV.U32 R6, RZ, RZ, 0x4 ;  /* 0x00000004ff067424 */ /* 0x004fe400078e00ff */
[----:B------:R-:W-:Y:S01]  /*61b0*/  IMAD.SHL.U32 R9, R10, 0x20, RZ ;  /* 0x000000200a097824 */ /* 0x000fe200078e00ff */
[----:B------:R-:W-:Y:S02]  /*61c0*/  MOV R5, UR5 ;  /* 0x0000000500057c02 */ /* 0x000fe40008000f00 */
[-C--:B------:R-:W-:Y:S01]  /*61d0*/  SHF.L.U32 R8, R8, R10.reuse, RZ ;  /* 0x0000000a08087219 */ /* 0x080fe200000006ff */
[----:B------:R2:W-:Y:S01]  /*61e0*/  SYNCS.ARRIVE.TRANS64.RED RZ, [UR5], R6 ;  /* 0x00000006ffff79a7 */ /* 0x0005e20008000405 */
[----:B------:R-:W-:Y:S01]  /*61f0*/  SHF.L.U32 R7, R0, R10, RZ ;  /* 0x0000000a00077219 */ /* 0x000fe200000006ff */
[----:B------:R2:W-:Y:S04]  /*6200*/  STS [UR54+0x550], R9 ;  /* 0x00055009ff007988 */ /* 0x0005e80008000836 */
[----:B------:R2:W-:Y:S04]  /*6210*/  STAS [R4.64], R10 ;  /* 0x0000000a04007dbd */ /* 0x0005e8000c0008ff */
[----:B------:R2:W-:Y:S04]  /*6220*/  ATOMS.OR RZ, [UR4+0x14], R8 ;  /* 0x00001408ffff798c */ /* 0x0005e8000b000004 */
[----:B------:R2:W-:Y:S04]  /*6230*/  ATOMS.OR RZ, [UR4+0x18], R7 ;  /* 0x00001807ffff798c */ /* 0x0005e8000b000004 */
[----:B------:R2:W-:Y:S02]  /*6240*/  ATOMS.XOR RZ, [UR4+0x10], R0 ;  /* 0x00001000ffff798c */ /* 0x0005e4000b800004 */
.L_x_127:
[----:B-1----:R-:W-:Y:S05]  /*6250*/  BSYNC B0 ;  /* 0x0000000000007941 */ /* 0x002fea0003800000 */
.L_x_126:
[----:B------:R-:W-:Y:S05]  /*6260*/  BRA.U UP1, `(.L_x_132) ;  /* 0x00000001016c7547 */ /* 0x000fea000b800000 */
[----:B------:R-:W-:-:S03]  /*6270*/  UMOV UR5, 0xffffffff ;  /* 0xffffffff00057882 */ /* 0x000fc60000000000 */
[----:B------:R-:W-:Y:S05]  /*6280*/  BRA.DIV UR5, `(.L_x_133) ;  /* 0x0000005605547947 */ /* 0x000fea000b800000 */
[----:B------:R-:W-:-:S13]  /*6290*/  ELECT P0, URZ, PT ;  /* 0x0000000000ff782f */ /* 0x000fda0003800000 */
.L_x_335:
[----:B------:R-:W-:Y:S05]  /*62a0*/  @!P0 BRA `(.L_x_132) ;  /* 0x00000000005c8947 */ /* 0x000fea0003800000 */
[----:B--2---:R-:W2:Y:S02]  /*62b0*/  LDS R4, [UR4+0x10] ;  /* 0x00001004ff047984 */ /* 0x004ea40008000800 */
[----:B--2---:R-:W-:-:S04]  /*62c0*/  SHF.L.U32 R4, R4, 0x1f, RZ ;  /* 0x0000001f04047819 */ /* 0x004fc800000006ff */
[----:B------:R-:W2:Y:S02]  /*62d0*/  SYNCS.PHASECHK.TRANS64.TRYWAIT P0, [UR4+0x8], R4 ;  /* 0x00000804ff0075a7 */ /* 0x000ea40008001104 */
[----:B--2---:R-:W-:Y:S05]  /*62e0*/  @P0 BRA `(.L_x_134) ;  /* 0x0000000000080947 */ /* 0x004fea0003800000 */
[----:B------:R-:W2:Y:S02]  /*62f0*/  SYNCS.PHASECHK.TRANS64.TRYWAIT P0, [UR4+0x8], R4 ;  /* 0x00000804ff0075a7 */ /* 0x000ea40008001104 */
[----:B--2---:R-:W-:Y:S05]  /*6300*/  @!P0 BRA `(.L_x_135) ;  /* 0x0000005400588947 */ /* 0x004fea0003800000 */
.L_x_134:
[----:B------:R-:W3:Y:S01]  /*6310*/  LDS R6, [UR54+0x550] ;  /* 0x00055036ff067984 */ /* 0x000ee20008000800 */
[----:B--2---:R-:W-:Y:S02]  /*6320*/  HFMA2 R0, -RZ, RZ, 0, 5.9604644775390625e-08 ;  /* 0x00000001ff007431 */ /* 0x004fe400000001ff */
[----:B------:R-:W-:Y:S01]  /*6330*/  IMAD.MOV.U32 R4, RZ, RZ, 0xffff ;  /* 0x0000ffffff047424 */ /* 0x000fe200078e00ff */
[----:B------:R-:W-:Y:S01]  /*6340*/  UPRMT UR5, UR17, 0x654, UR6 ;  /* 0x0000065411057896 */ /* 0x000fe20008000006 */
[----:B---3--:R-:W-:-:S03]  /*6350*/  IMAD.SHL.U32 R5, R6, 0x20, RZ ;  /* 0x0000002006057824 */ /* 0x008fc600078e00ff */
[-C--:B------:R-:W-:Y:S02]  /*6360*/  SHF.L.U32 R4, R4, R6.reuse, RZ ;  /* 0x0000000604047219 */ /* 0x080fe400000006ff */
[----:B------:R-:W-:Y:S01]  /*6370*/  SHF.L.U32 R6, R0, R6, RZ ;  /* 0x0000000600067219 */ /* 0x000fe200000006ff */
[----:B------:R3:W-:Y:S04]  /*6380*/  STS [UR54+0x550], R5 ;  /* 0x00055005ff007988 */ /* 0x0007e80008000836 */
[----:B------:R3:W-:Y:S04]  /*6390*/  ATOMS.OR RZ, [UR4+0x14], R4 ;  /* 0x00001404ffff798c */ /* 0x0007e8000b000004 */
[----:B------:R3:W-:Y:S01]  /*63a0*/  ATOMS.OR RZ, [UR4+0x18], R6 ;  /* 0x00001806ffff798c */ /* 0x0007e2000b000004 */
[----:B------:R-:W-:Y:S03]  /*63b0*/  SYNCS.ARRIVE.TRANS64.RED.A1T0 RZ, [UR5], RZ ;  /* 0x000000ffffff79a7 */ /* 0x000fe60008100405 */
[----:B------:R3:W-:Y:S01]  /*63c0*/  ATOMS.XOR RZ, [UR4+0x10], R0 ;  /* 0x00001000ffff798c */ /* 0x0007e2000b800004 */
[----:B------:R-:W-:Y:S05]  /*63d0*/  BRA `(.L_x_132) ;  /* 0x0000000000107947 */ /* 0x000fea0003800000 */
.L_x_125:
[----:B------:R-:W-:Y:S02]  /*63e0*/  MOV R0, 0xffffffff ;  /* 0xffffffff00007802 */ /* 0x000fe40000000f00 */
[----:B------:R-:W-:-:S03]  /*63f0*/  MOV R4, 0x6420 ;  /* 0x0000642000047802 */ /* 0x000fc60000000f00 */
[----:B------:R2:W-:Y:S04]  /*6400*/  STS [UR54+0x550], R0 ;  /* 0x00055000ff007988 */ /* 0x0005e80008000836 */
[----:B-12--5:R-:W-:Y:S05]  /*6410*/  CALL.REL.NOINC `($__internal_1_$__cuda_sm10x_tcgen05_guardrail_trap_phase_invalid_during_alloc) ;  /* 0x0000005800607944 */ /* 0x026fea0003c00000 */
.L_x_132:
[----:B------:R-:W-:Y:S05]  /*6420*/  WARPSYNC.ALL ;  /* 0x0000000000007948 */ /* 0x000fea0003800000 */
[----:B------:R-:W4:Y:S01]  /*6430*/  S2UR UR6, SR_CgaCtaId ;  /* 0x00000000000679c3 */ /* 0x000f220000008800 */
[----:B------:R-:W-:Y:S01]  /*6440*/  UMOV UR4, 0x400 ;  /* 0x0000040000047882 */ /* 0x000fe20000000000 */
[----:B------:R-:W-:-:S06]  /*6450*/  NOP ;  /* 0x0000000000007918 */ /* 0x000fcc0000000000 */
[----:B------:R-:W-:Y:S06]  /*6460*/  BAR.ARV 0x6, 0xa0 ;  /* 0x0182800000007b1d */ /* 0x000fec0000002000 */
[----:B------:R-:W-:Y:S01]  /*6470*/  LOP3.LUT R3, R3, 0xffff, RZ, 0xc0, !PT ;  /* 0x0000ffff03037812 */ /* 0x000fe200078ec0ff */
[----:B--2---:R-:W-:Y:S01]  /*6480*/  IMAD.MOV.U32 R9, RZ, RZ, 0x1 ;  /* 0x00000001ff097424 */ /* 0x004fe200078e00ff */
[----:B------:R-:W-:Y:S01]  /*6490*/  LOP3.LUT R2, R2, 0xffff, RZ, 0xc0, !PT ;  /* 0x0000ffff02027812 */ /* 0x000fe200078ec0ff */
[----:B------:R-:W-:Y:S01]  /*64a0*/  IMAD.MOV.U32 R8, RZ, RZ, RZ ;  /* 0x000000ffff087224 */ /* 0x000fe200078e00ff */
[----:B------:R-:W-:Y:S01]  /*64b0*/  R2UR UR11, R3 ;  /* 0x00000000030b72ca */ /* 0x000fe200000e0000 */
[----:B------:R-:W-:Y:S01]  /*64c0*/  UMOV UR22, URZ ;  /* 0x000000ff00167c82 */ /* 0x000fe20008000000 */
[----:B------:R-:W-:-:S02]  /*64d0*/  R2UR UR10, R2 ;  /* 0x00000000020a72ca */ /* 0x000fc400000e0000 */
[----:B------:R-:W-:Y:S01]  /*64e0*/  CS2R R2, SRZ ;  /* 0x0000000000027805 */ /* 0x000fe2000001ff00 */
[----:B------:R-:W-:Y:S01]  /*64f0*/  UMOV UR21, URZ ;  /* 0x000000ff00157c82 */ /* 0x000fe20008000000 */
[----:B------:R-:W-:Y:S02]  /*6500*/  UISETP.NE.AND UP3, UPT, UR18, URZ, UPT ;  /* 0x000000ff1200728c */ /* 0x000fe4000bf65270 */
[----:B----4-:R-:W-:Y:S01]  /*6510*/  ULEA UR6, UR6, UR4, 0x18 ;  /* 0x0000000406067291 */ /* 0x010fe2000f8ec0ff */
[----:B------:R-:W2:Y:S03]  /*6520*/  LDCU UR4, c[0x0][0x38c] ;  /* 0x00007180ff0477ac */ /* 0x000ea60008000800 */
[----:B------:R-:W-:Y:S02]  /*6530*/  UIADD3 UR12, UPT, UPT, UR6, 0x2800, URZ ;  /* 0x00002800060c7890 */ /* 0x000fe4000fffe0ff */
[----:B------:R-:W-:-:S03]  /*6540*/  UIADD3 UR13, UPT, UPT, UR6, 0x26800, URZ ;  /* 0x00026800060d7890 */ /* 0x000fc6000fffe0ff */
[----:B---3--:R-:W3:Y:S01]  /*6550*/  LDS R0, [UR6+0x550] ;  /* 0x00055006ff007984 */ /* 0x008ee20008000800 */
[----:B------:R-:W-:Y:S02]  /*6560*/  USHF.R.U32.HI UR12, URZ, 0x4, UR12 ;  /* 0x00000004ff0c7899 */ /* 0x000fe4000801160c */
[----:B------:R-:W-:Y:S02]  /*6570*/  USHF.R.U32.HI UR13, URZ, 0x4, UR13 ;  /* 0x00000004ff0d7899 */ /* 0x000fe4000801160d */
[----:B------:R-:W-:Y:S02]  /*6580*/  ULOP3.LUT UR12, UR12, 0x3fff, URZ, 0xc0, !UPT ;  /* 0x00003fff0c0c7892 */ /* 0x000fe4000f8ec0ff */
[----:B------:R-:W-:Y:S02]  /*6590*/  ULOP3.LUT UR13, UR13, 0x3fff, URZ, 0xc0, !UPT ;  /* 0x00003fff0d0d7892 */ /* 0x000fe4000f8ec0ff */
[----:B------:R-:W-:Y:S02]  /*65a0*/  ULOP3.LUT UR12, UR12, 0x10000, URZ, 0xfc, !UPT ;  /* 0x000100000c0c7892 */ /* 0x000fe4000f8efcff */
[----:B--2---:R-:W-:-:S02]  /*65b0*/  UIADD3 UR4, UPT, UPT, UR4, 0x1f, URZ ;  /* 0x0000001f04047890 */ /* 0x004fc4000fffe0ff */
[----:B------:R-:W-:Y:S02]  /*65c0*/  ULOP3.LUT UR13, UR13, 0x10000, URZ, 0xfc, !UPT ;  /* 0x000100000d0d7892 */ /* 0x000fe4000f8efcff */
[----:B------:R-:W-:Y:S01]  /*65d0*/  USHF.R.S32.HI UR5, URZ, 0x1f, UR4 ;  /* 0x0000001fff057899 */ /* 0x000fe20008011404 */
[----:B------:R-:W-:Y:S01]  /*65e0*/  UMOV UR20, URZ ;  /* 0x000000ff00147c82 */ /* 0x000fe20008000000 */
[----:B------:R-:W-:Y:S02]  /*65f0*/  UMOV UR26, 0x0 ;  /* 0x00000000001a7882 */ /* 0x000fe40000000000 */
[----:B------:R-:W-:Y:S01]  /*6600*/  ULEA.HI UR5, UR5, UR4, URZ, 0x5 ;  /* 0x0000000405057291 */ /* 0x000fe2000f8f28ff */
[----:B------:R-:W-:-:S03]  /*6610*/  UMOV UR27, 0x8100490 ;  /* 0x08100490001b7882 */ /* 0x000fc60000000000 */
[----:B------:R-:W-:-:S04]  /*6620*/  USHF.R.S32.HI UR5, URZ, 0x5, UR5 ;  /* 0x00000005ff057899 */ /* 0x000fc80008011405 */
[----:B------:R-:W-:-:S04]  /*6630*/  UISETP.LT.AND UP0, UPT, UR5, 0x1, UPT ;  /* 0x000000010500788c */ /* 0x000fc8000bf01270 */
[----:B------:R-:W-:Y:S01]  /*6640*/  USEL UR23, UR5, 0x1, !UP0 ;  /* 0x0000000105177887 */ /* 0x000fe2000c000000 */
[----:B---3--:R-:W-:-:S15]  /*6650*/  R2UR UR24, R0 ;  /* 0x00000000001872ca */ /* 0x008fde00000e0000 */
.L_x_143:
[C---:B------:R-:W-:Y:S02]  /*6660*/  LEA R0, R8.reuse, UR6, 0x3 ;  /* 0x0000000608007c11 */ /* 0x040fe4000f8e18ff */
[----:B------:R-:W-:Y:S02]  /*6670*/  SHF.L.U32 R4, R3, 0x1f, RZ ;  /* 0x0000001f03047819 */ /* 0x000fe400000006ff */
[----:B------:R-:W-:Y:S02]  /*6680*/  LEA R5, R8, UR6, 0x4 ;  /* 0x0000000608057c11 */ /* 0x000fe4000f8e20ff */
[----:B------:R-:W2:Y:S02]  /*6690*/  SYNCS.PHASECHK.TRANS64.TRYWAIT P0, [R0+URZ+0x4a0], R4 ;  /* 0x0004a004000075a7 */ /* 0x000ea400080011ff */
[----:B-12-4-:R-:W-:Y:S05]  /*66a0*/  @!P0 BRA `(.L_x_136) ;  /* 0x0000005000888947 */ /* 0x016fea0003800000 */
.L_x_336:
[----:B--2---:R-:W2:Y:S01]  /*66b0*/  LDS.128 R4, [R5+0x530] ;  /* 0x0005300005047984 */ /* 0x004ea20000000c00 */
[----:B------:R-:W-:Y:S02]  /*66c0*/  VIADD R0, R0, 0x4b0 ;  /* 0x000004b000007836 */ /* 0x000fe40000000000 */
[----:B------:R-:W-:Y:S01]  /*66d0*/  VIADD R8, R8, 0x1 ;  /* 0x0000000108087836 */ /* 0x000fe20000000000 */
[----:B------:R-:W-:Y:S01]  /*66e0*/  @!PT LDS RZ, [RZ] ;  /* 0x00000000fffff984 */ /* 0x000fe20000000800 */
[----:B------:R-:W-:Y:S01]  /*66f0*/  @!PT LDS RZ, [RZ] ;  /* 0x00000000fffff984 */ /* 0x000fe20000000800 */
[----:B------:R-:W-:Y:S01]  /*6700*/  @!PT LDS RZ, [RZ] ;  /* 0x00000000fffff984 */ /* 0x000fe20000000800 */
[----:B------:R-:W-:Y:S01]  /*6710*/  @!PT LDS RZ, [RZ] ;  /* 0x00000000fffff984 */ /* 0x000fe20000000800 */
[----:B------:R3:W-:Y:S06]  /*6720*/  MEMBAR.ALL.CTA ;  /* 0x0000000000007992 */ /* 0x0007ec0000008000 */
[----:B---3--:R-:W3:Y:S01]  /*6730*/  FENCE.VIEW.ASYNC.S ;  /* 0x00000000000073c6 */ /* 0x008ee20000000000 */
[----:B------:R-:W-:-:S04]  /*6740*/  PRMT R0, RZ, 0x654, R0 ;  /* 0x00000654ff007816 */ /* 0x000fc80000000000 */
[----:B---3--:R3:W-:Y:S01]  /*6750*/  SYNCS.ARRIVE.TRANS64.RED.A1T0 RZ, [R0+URZ], RZ ;  /* 0x000000ff00ff79a7 */ /* 0x0087e200081004ff */
[----:B--2---:R-:W-:Y:S01]  /*6760*/  LOP3.LUT P1, RZ, R6, 0x1, RZ, 0xc0, !PT ;  /* 0x0000000106ff7812 */ /* 0x004fe2000782c0ff */
[----:B---3--:R-:W-:-:S12]  /*6770*/  BRA.U UP3, `(.L_x_137) ;  /* 0x0000000103cc7547 */ /* 0x008fd8000b800000 */
[----:B------:R-:W2:Y:S01]  /*6780*/  LDCU UR4, c[0x0][0x38c] ;  /* 0x00007180ff0477ac */ /* 0x000ea20008000800 */
[----:B------:R-:W-:Y:S02]  /*6790*/  PLOP3.LUT P2, PT, PT, PT, PT, 0x80, 0x8 ;  /* 0x000000000008781c */ /* 0x000fe40003f4f070 */
[----:B------:R-:W-:Y:S01]  /*67a0*/  SHF.L.U32 R4, R9, 0x1f, RZ ;  /* 0x0000001f09047819 */ /* 0x000fe200000006ff */
[----:B------:R-:W-:Y:S02]  /*67b0*/  ULEA UR9, UR22, UR6, 0x3 ;  /* 0x0000000616097291 */ /* 0x000fe4000f8e18ff */
[----:B--2---:R-:W-:-:S06]  /*67c0*/  UISETP.GE.AND UP0, UPT, UR4, 0x1, UPT ;  /* 0x000000010400788c */ /* 0x004fcc000bf06270 */
[----:B------:R-:W-:-:S05]  /*67d0*/  PLOP3.LUT P0, PT, PT, PT, UP0, 0x80, 0x8 ;  /* 0x000000000008781c */ /* 0x000fca0003f0f008 */
[----:B------:R-:W-:-:S08]  /*67e0*/  @UP0 ULEA UR4, UR21, UR6, 0x3 ;  /* 0x0000000615040291 */ /* 0x000fd0000f8e18ff */
[----:B------:R-:W-:-:S04]  /*67f0*/  @P0 SHF.L.U32 R0, R2, 0x1f, RZ ;  /* 0x0000001f02000819 */ /* 0x000fc800000006ff */
[----:B------:R2:W3:Y:S01]  /*6800*/  @P0 SYNCS.PHASECHK.TRANS64.TRYWAIT P2, [UR4], R0 ;  /* 0x00000000ff0005a7 */ /* 0x0004e20008041104 */
[----:B------:R-:W4:Y:S02]  /*6810*/  SYNCS.PHASECHK.TRANS64.TRYWAIT P0, [UR9+0x4e0], R4 ;  /* 0x0004e004ff0075a7 */ /* 0x000f240008001109 */
[----:B--234-:R-:W-:Y:S05]  /*6820*/  @!P0 BRA `(.L_x_138) ;  /* 0x00000050003c8947 */ /* 0x01cfea0003800000 */
.L_x_338:
[----:B------:R-:W-:Y:S01]  /*6830*/  UMOV UR19, UR20 ;  /* 0x0000001400137c82 */ /* 0x000fe20008000000 */
[----:B------:R-:W-:Y:S05]  /*6840*/  BRA.U !UP0, `(.L_x_139) ;  /* 0x0000000108887547 */ /* 0x000fea000b800000 */
[----:B------:R-:W-:Y:S02]  /*6850*/  UIADD3 UR19, UPT, UPT, UR23, UR20, URZ ;  /* 0x0000001417137290 */ /* 0x000fe4000fffe0ff */
[----:B------:R-:W-:Y:S02]  /*6860*/  ULEA UR8, UR22, UR24, 0x5 ;  /* 0x0000001816087291 */ /* 0x000fe4000f8e28ff */
[----:B------:R-:W-:Y:S01]  /*6870*/  UPLOP3.LUT UP2, UPT, UPT, UPT, UPT, 0x40, 0x4 ;  /* 0x000000000004789c */ /* 0x000fe20003f4e870 */
[----:B------:R-:W-:Y:S01]  /*6880*/  UMOV UR16, UR5 ;  /* 0x0000000500107c82 */ /* 0x000fe20008000000 */
[----:B------:R-:W-:-:S09]  /*6890*/  UMOV UR15, UR21 ;  /* 0x00000015000f7c82 */ /* 0x000fd20008000000 */
.L_x_142:
[----:B---3--:R-:W-:Y:S01]  /*68a0*/  ULEA UR7, UR15, UR6, 0x3 ;  /* 0x000000060f077291 */ /* 0x008fe2000f8e18ff */
[----:B----4-:R-:W-:Y:S11]  /*68b0*/  @P2 BRA `(.L_x_140) ;  /* 0x00000000000c2947 */ /* 0x010ff60003800000 */
[----:B--2---:R-:W-:Y:S04]  /*68c0*/  SHF.L.U32 R4, R2, 0x1f, RZ ;  /* 0x0000001f02047819 */ /* 0x004fe800000006ff */
[----:B------:R-:W2:Y:S02]  /*68d0*/  SYNCS.PHASECHK.TRANS64.TRYWAIT P0, [UR7], R4 ;  /* 0x00000004ff0075a7 */ /* 0x000ea40008001107 */
[----:B--2---:R-:W-:Y:S05]  /*68e0*/  @!P0 BRA `(.L_x_141) ;  /* 0x0000005000248947 */ /* 0x004fea0003800000 */
.L_x_140:
[----:B------:R-:W-:Y:S01]  /*68f0*/  UISETP.NE.AND UP0, UPT, UR16, 0x1, UPT ;  /* 0x000000011000788c */ /* 0x000fe2000bf05270 */
[----:B------:R-:W-:Y:S01]  /*6900*/  PLOP3.LUT P2, PT, PT, PT, PT, 0x80, 0x8 ;  /* 0x000000000008781c */ /* 0x000fe20003f4f070 */
[----:B------:R-:W-:Y:S02]  /*6910*/  UIADD3 UR21, UPT, UPT, UR15, 0x1, URZ ;  /* 0x000000010f157890 */ /* 0x000fe4000fffe0ff */
[----:B------:R-:W-:Y:S02]  /*6920*/  ULEA UR28, UR15, UR13, 0x6 ;  /* 0x0000000d0f1c7291 */ /* 0x000fe4000f8e30ff */
[----:B------:R-:W-:Y:S01]  /*6930*/  UISETP.NE.AND UP1, UPT, UR21, 0x48, UPT ;  /* 0x000000481500788c */ /* 0x000fe2000bf25270 */
[----:B------:R-:W-:Y:S01]  /*6940*/  PLOP3.LUT P0, PT, PT, PT, UP0, 0x80, 0x8 ;  /* 0x000000000008781c */ /* 0x000fe20003f0f008 */
[----:B------:R-:W-:Y:S02]  /*6950*/  ULEA UR30, UR15, UR12, 0x7 ;  /* 0x0000000c0f1e7291 */ /* 0x000fe4000f8e38ff */
[----:B------:R-:W-:Y:S02]  /*6960*/  USEL UR14, URZ, 0x1, UP1 ;  /* 0x00000001ff0e7887 */ /* 0x000fe40008800000 */
[----:B------:R-:W-:Y:S02]  /*6970*/  USEL UR21, UR21, URZ, UP1 ;  /* 0x000000ff15157287 */ /* 0x000fe40008800000 */
[----:B------:R-:W-:Y:S02]  /*6980*/  UIADD3 UR7, UPT, UPT, UR7, 0x240, URZ ;  /* 0x0000024007077890 */ /* 0x000fe4000fffe0ff */
[----:B------:R-:W-:Y:S01]  /*6990*/  @UP0 ULEA UR4, UR21, UR6, 0x3 ;  /* 0x0000000615040291 */ /* 0x000fe2000f8e18ff */
[----:B------:R-:W-:Y:S01]  /*69a0*/  LOP3.LUT R2, R2, UR14, RZ, 0x3c, !PT ;  /* 0x0000000e02027c12 */ /* 0x000fe2000f8e3cff */
[----:B------:R-:W-:Y:S01]  /*69b0*/  UMOV UR29, 0xc0004010 ;  /* 0xc0004010001d7882 */ /* 0x000fe20000000000 */
[----:B------:R-:W-:Y:S01]  /*69c0*/  UMOV UR31, 0xc0004010 ;  /* 0xc0004010001f7882 */ /* 0x000fe20000000000 */
[----:B------:R-:W-:Y:S01]  /*69d0*/  UIADD3 UR20, UPT, UPT, UR20, 0x1, URZ ;  /* 0x0000000114147890 */ /* 0x000fe2000fffe0ff */
[----:B--2---:R-:W-:Y:S01]  /*69e0*/  @P0 SHF.L.U32 R0, R2, 0x1f, RZ ;  /* 0x0000001f02000819 */ /* 0x004fe200000006ff */
[----:B------:R-:W-:Y:S02]  /*69f0*/  UIADD3 UR16, UPT, UPT, UR16, -0x1, URZ ;  /* 0xffffffff10107890 */ /* 0x000fe4000fffe0ff */
[----:B------:R-:W-:Y:S01]  /*6a00*/  UISETP.NE.AND UP0, UPT, UR20, UR19, UPT ;  /* 0x000000131400728c */ /* 0x000fe2000bf05270 */
[----:B------:R3:W4:Y:S01]  /*6a10*/  @P0 SYNCS.PHASECHK.TRANS64.TRYWAIT P2, [UR4], R0 ;  /* 0x00000000ff0005a7 */ /* 0x0007220008041104 */
[----:B------:R3:W-:Y:S01]  /*6a20*/  UTCQMMA.2CTA gdesc[UR30], gdesc[UR28], tmem[UR8], tmem[UR26], idesc[UR27], UP2 ;  /* 0x00ff1a1c1e0075ea */ /* 0x0007e20009200308 */
[----:B------:R-:W-:Y:S01]  /*6a30*/  UPLOP3.LUT UP2, UPT, UPT, UPT, UPT, 0x80, 0x8 ;  /* 0x000000000008789c */ /* 0x000fe20003f4f070 */
[----:B------:R3:W-:Y:S01]  /*6a40*/  UTCBAR.2CTA.MULTICAST [UR7], URZ, UR11 ;  /* 0x000000ff070073e9 */ /* 0x0007e2000820080b */
[----:B------:R-:W-:Y:S04]  /*6a50*/  UMOV UR15, UR21 ;  /* 0x00000015000f7c82 */ /* 0x000fe80008000000 */
[----:B------:R-:W-:Y:S05]  /*6a60*/  BRA.U UP0, `(.L_x_142) ;  /* 0xfffffffd008c7547 */ /* 0x000fea000b83ffff */
.L_x_139:
[----:B------:R-:W-:Y:S01]  /*6a70*/  UIADD3 UR9, UPT, UPT, UR9, 0x4c0, URZ ;  /* 0x000004c009097890 */ /* 0x000fe2000fffe0ff */
[----:B------:R-:W-:-:S08]  /*6a80*/  UMOV UR20, UR19 ;  /* 0x0000001300147c82 */ /* 0x000fd00008000000 */
[----:B------:R1:W-:Y:S01]  /*6a90*/  UTCBAR.2CTA.MULTICAST [UR9], URZ, UR10 ;  /* 0x000000ff090073e9 */ /* 0x0003e2000820080a */
[----:B------:R-:W-:Y:S02]  /*6aa0*/  NOP ;  /* 0x0000000000007918 */ /* 0x000fe40000000000 */
.L_x_137:
[----:B------:R-:W-:Y:S01]  /*6ab0*/  UIADD3 UR22, UPT, UPT, UR22, 0x1, URZ ;  /* 0x0000000116167890 */ /* 0x000fe2000fffe0ff */
[----:B------:R-:W-:-:S03]  /*6ac0*/  ISETP.NE.AND P0, PT, R8, 0x2, PT ;  /* 0x000000020800780c */ /* 0x000fc60003f05270 */
[----:B------:R-:W-:Y:S01]  /*6ad0*/  UISETP.NE.AND UP0, UPT, UR22, 0x4, UPT ;  /* 0x000000041600788c */ /* 0x000fe2000bf05270 */
[----:B--23--:R-:W-:Y:S02]  /*6ae0*/  SEL R0, RZ, 0x1, P0 ;  /* 0x00000001ff007807 */ /* 0x00cfe40000000000 */
[----:B------:R-:W-:Y:S01]  /*6af0*/  SEL R8, R8, RZ, P0 ;  /* 0x000000ff08087207 */ /* 0x000fe20000000000 */
[----:B------:R-:W-:Y:S01]  /*6b00*/  USEL UR4, URZ, 0x1, UP0 ;  /* 0x00000001ff047887 */ /* 0x000fe20008000000 */
[----:B------:R-:W-:Y:S01]  /*6b10*/  LOP3.LUT R3, R3, R0, RZ, 0x3c, !PT ;  /* 0x0000000003037212 */ /* 0x000fe200078e3cff */
[----:B------:R-:W-:-:S04]  /*6b20*/  USEL UR22, UR22, URZ, UP0 ;  /* 0x000000ff16167287 */ /* 0x000fc80008000000 */
[----:B------:R-:W-:Y:S01]  /*6b30*/  LOP3.LUT R9, R9, UR4, RZ, 0x3c, !PT ;  /* 0x0000000409097c12 */ /* 0x000fe2000f8e3cff */
[----:B------:R-:W-:Y:S07]  /*6b40*/  @P1 BRA `(.L_x_143) ;  /* 0xfffffff800c41947 */ /* 0x000fee000383ffff */
[----:B------:R-:W2:Y:S01]  /*6b50*/  S2UR UR4, SR_CgaCtaId ;  /* 0x00000000000479c3 */ /* 0x000ea20000008800 */
[----:B------:R-:W-:Y:S01]  /*6b60*/  ELECT P0, URZ, PT ;  /* 0x0000000000ff782f */ /* 0x000fe20003800000 */
[----:B------:R-:W-:Y:S01]  /*6b70*/  HFMA2 R0, -RZ, RZ, 0, 5.9604644775390625e-08 ;  /* 0x00000001ff007431 */ /* 0x000fe200000001ff */
[----:B------:R-:W-:-:S05]  /*6b80*/  UMOV UR5, 0x40 ;  /* 0x0000004000057882 */ /* 0x000fca0000000000 */
[----:B------:R-:W-:Y:S01]  /*6b90*/  UVIRTCOUNT.DEALLOC.SMPOOL 0x80 ;  /* 0x000000800000784c */ /* 0x000fe20000000000 */
[----:B------:R-:W-:Y:S02]  /*6ba0*/  UISETP.NE.AND UP1, UPT, UR18, URZ, UPT ;  /* 0x000000ff1200728c */ /* 0x000fe4000bf25270 */
[----:B--2---:R-:W-:-:S09]  /*6bb0*/  ULEA UR4, UR4, UR5, 0x18 ;  /* 0x0000000504047291 */ /* 0x004fd2000f8ec0ff */
[----:B------:R2:W-:Y:S01]  /*6bc0*/  @P0 STS.U8 [UR4+0x1c], R0 ;  /* 0x00001c00ff000988 */ /* 0x0005e20008000004 */
[----:B------:R-:W-:Y:S05]  /*6bd0*/  BRA.U UP1, `(.L_x_144) ;  /* 0x0000000101a07547 */ /* 0x000fea000b800000 */
[----:B------:R-:W-:Y:S01]  /*6be0*/  UIADD3 UR5, UPT, UPT, UR6, 0x4e0, URZ ;  /* 0x000004e006057890 */ /* 0x000fe2000fffe0ff */
[----:B------:R-:W-:-:S03]  /*6bf0*/  SHF.L.U32 R2, R9, 0x1f, RZ ;  /* 0x0000001f09027819 */ /* 0x000fc600000006ff */
[----:B------:R-:W-:-:S09]  /*6c00*/  ULEA UR7, UR22, UR5, 0x3 ;  /* 0x0000000516077291 */ /* 0x000fd2000f8e18ff */
[----:B------:R-:W3:Y:S02]  /*6c10*/  SYNCS.PHASECHK.TRANS64.TRYWAIT P0, [UR7], R2 ;  /* 0x00000002ff0075a7 */ /* 0x000ee40008001107 */
[----:B---3--:R-:W-:Y:S05]  /*6c20*/  @!P0 BRA `(.L_x_145) ;  /* 0x0000004c006c8947 */ /* 0x008fea0003800000 */
.L_x_341:
[----:B------:R-:W-:-:S04]  /*6c30*/  UIADD3 UR8, UPT, UPT, UR22, 0x1, URZ ;  /* 0x0000000116087890 */ /* 0x000fc8000fffe0ff */
[----:B------:R-:W-:-:S04]  /*6c40*/  UISETP.NE.AND UP0, UPT, UR8, 0x4, UPT ;  /* 0x000000040800788c */ /* 0x000fc8000bf05270 */
[----:B-1----:R-:W-:Y:S02]  /*6c50*/  USEL UR9, URZ, 0x1, UP0 ;  /* 0x00000001ff097887 */ /* 0x002fe40008000000 */
[----:B------:R-:W-:-:S04]  /*6c60*/  USEL UR8, UR8, URZ, UP0 ;  /* 0x000000ff08087287 */ /* 0x000fc80008000000 */
[----:B------:R-:W-:Y:S01]  /*6c70*/  ULEA UR7, UR8, UR5, 0x3 ;  /* 0x0000000508077291 */ /* 0x000fe2000f8e18ff */
[----:B--2---:R-:W-:-:S04]  /*6c80*/  LOP3.LUT R2, R9, UR9, RZ, 0x3c, !PT ;  /* 0x0000000909027c12 */ /* 0x004fc8000f8e3cff */
[----:B------:R-:W-:-:S04]  /*6c90*/  SHF.L.U32 R3, R2, 0x1f, RZ ;  /* 0x0000001f02037819 */ /* 0x000fc800000006ff */
[----:B------:R-:W1:Y:S02]  /*6ca0*/  SYNCS.PHASECHK.TRANS64.TRYWAIT P0, [UR7], R3 ;  /* 0x00000003ff0075a7 */ /* 0x000e640008001107 */
[----:B-1----:R-:W-:Y:S05]  /*6cb0*/  @!P0 BRA `(.L_x_146) ;  /* 0x0000004c00608947 */ /* 0x002fea0003800000 */
.L_x_343:
        /* <DEDUP_REMOVED lines=9> */
.L_x_345:
[----:B------:R-:W-:-:S04]  /*6d50*/  UIADD3 UR8, UPT, UPT, UR8, 0x1, URZ ;  /* 0x0000000108087890 */ /* 0x000fc8000fffe0ff */
[----:B------:R-:W-:-:S04]  /*6d60*/  UISETP.NE.AND UP0, UPT, UR8, 0x4, UPT ;  /* 0x000000040800788c */ /* 0x000fc8000bf05270 */
[----:B------:R-:W-:Y:S02]  /*6d70*/  USEL UR7, URZ, 0x1, UP0 ;  /* 0x00000001ff077887 */ /* 0x000fe40008000000 */
[----:B------:R-:W-:-:S04]  /*6d80*/  USEL UR8, UR8, URZ, UP0 ;  /* 0x000000ff08087287 */ /* 0x000fc80008000000 */
[----:B------:R-:W-:Y:S01]  /*6d90*/  ULEA UR8, UR8, UR5, 0x3 ;  /* 0x0000000508087291 */ /* 0x000fe2000f8e18ff */
[----:B------:R-:W-:-:S04]  /*6da0*/  LOP3.LUT R2, R2, UR7, RZ, 0x3c, !PT ;  /* 0x0000000702027c12 */ /* 0x000fc8000f8e3cff */
[----:B------:R-:W-:Y:S01]  /*6db0*/  SHF.L.U32 R2, R2, 0x1f, RZ ;  /* 0x0000001f02027819 */ /* 0x000fe200000006ff */
[----:B-1----:R-:W-:-:S04]  /*6dc0*/  IMAD.U32 R0, RZ, RZ, UR8 ;  /* 0x00000008ff007e24 */ /* 0x002fc8000f8e00ff */
[----:B------:R1:W2:Y:S03]  /*6dd0*/  SYNCS.PHASECHK.TRANS64.TRYWAIT P0, [R0+URZ], R2 ;  /* 0x00000002000075a7 */ /* 0x0002a600080011ff */
[----:B--2---:R-:W-:Y:S05]  /*6de0*/  @!P0 NANOSLEEP.SYNCS 0x989680 ;  /* 0x009896800000895d */ /* 0x004fea0003900000 */
[----:B------:R-:W2:Y:S02]  /*6df0*/  @!P0 SYNCS.PHASECHK.TRANS64 P0, [R0+URZ], R2 ;  /* 0x00000002000085a7 */ /* 0x000ea400080010ff */
[----:B--2---:R-:W-:Y:S05]  /*6e00*/  @P0 BRA `(.L_x_148) ;  /* 0x0000000000200947 */ /* 0x004fea0003800000 */
.L_x_149:
[----:B--2---:R2:W3:Y:S02]  /*6e10*/  SYNCS.PHASECHK.TRANS64.TRYWAIT P0, [R0+URZ], R2 ;  /* 0x00000002000075a7 */ /* 0x0044e400080011ff */
[----:B---3--:R-:W-:Y:S05]  /*6e20*/  @!P0 NANOSLEEP.SYNCS 0x989680 ;  /* 0x009896800000895d */ /* 0x008fea0003900000 */
[----:B------:R-:W3:Y:S02]  /*6e30*/  @!P0 SYNCS.PHASECHK.TRANS64 P0, [R0+URZ], R2 ;  /* 0x00000002000085a7 */ /* 0x000ee400080010ff */
[----:B---3--:R-:W-:Y:S05]  /*6e40*/  @!P0 BRA `(.L_x_149) ;  /* 0xfffffffc00f08947 */ /* 0x008fea000383ffff */
[----:B------:R-:W-:Y:S05]  /*6e50*/  BRA `(.L_x_148) ;  /* 0x00000000000c7947 */ /* 0x000fea0003800000 */
.L_x_144:
[----:B------:R-:W-:-:S04]  /*6e60*/  UIADD3 UR5, UPT, UPT, UR6, 0x520, URZ ;  /* 0x0000052006057890 */ /* 0x000fc8000fffe0ff */
[----:B------:R-:W-:-:S09]  /*6e70*/  UPRMT UR5, UR17, 0x654, UR5 ;  /* 0x0000065411057896 */ /* 0x000fd20008000005 */
[----:B------:R-:W-:Y:S03]  /*6e80*/  SYNCS.ARRIVE.TRANS64.RED.A1T0 RZ, [UR5], RZ ;  /* 0x000000ffffff79a7 */ /* 0x000fe60008100405 */
.L_x_148:
[----:B-12---:R-:W-:Y:S01]  /*6e90*/  SHF.L.U32 R2, RZ, 0x1f, RZ ;  /* 0x0000001fff027819 */ /* 0x006fe200000006ff */
[----:B------:R-:W-:Y:S01]  /*6ea0*/  UIADD3 UR5, UPT, UPT, UR6, 0x520, URZ ;  /* 0x0000052006057890 */ /* 0x000fe2000fffe0ff */
[----:B------:R-:W-:Y:S02]  /*6eb0*/  PLOP3.LUT P0, PT, PT, PT, UP1, 0x80, 0x8 ;  /* 0x000000000008781c */ /* 0x000fe40003f0f018 */
[----:B------:R-:W1:Y:S02]  /*6ec0*/  SYNCS.PHASECHK.TRANS64.TRYWAIT P1, [UR6+0x520], R2 ;  /* 0x00052002ff0075a7 */ /* 0x000e640008021106 */
[----:B-1----:R-:W-:Y:S09]  /*6ed0*/  @!P1 BRA `(.L_x_150) ;  /* 0x0000004c00089947 */ /* 0x002ff20003800000 */
.L_x_347:
[----:B------:R-:W-:Y:S02]  /*6ee0*/  @!UP1 UPRMT UR5, UR17, 0x654, UR5 ;  /* 0x0000065411059896 */ /* 0x000fe40008000005 */
[----:B------:R-:W-:Y:S01]  /*6ef0*/  ULOP3.LUT UR6, UR24, 0xffff, URZ, 0xc0, !UPT ;  /* 0x0000ffff18067892 */ /* 0x000fe2000f8ec0ff */
[----:B------:R-:W-:-:S03]  /*6f00*/  UMOV UR8, 0xffff ;  /* 0x0000ffff00087882 */ /* 0x000fc60000000000 */
[----:B------:R-:W-:-:S03]  /*6f10*/  USHF.R.U32.HI UR6, URZ, 0x5, UR6 ;  /* 0x00000005ff067899 */ /* 0x000fc60008011606 */
[----:B------:R-:W-:Y:S01]  /*6f20*/  @!P0 SYNCS.ARRIVE.TRANS64.RED.A1T0 RZ, [UR5], RZ ;  /* 0x000000ffffff89a7 */ /* 0x000fe20008100405 */
[----:B------:R-:W-:Y:S01]  /*6f30*/  NOP ;  /* 0x0000000000007918 */ /* 0x000fe20000000000 */
[----:B-1----:R-:W1:Y:S01]  /*6f40*/  LDS R0, [UR4+0x14] ;  /* 0x00001404ff007984 */ /* 0x002e620008000800 */
[----:B------:R-:W-:Y:S01]  /*6f50*/  USHF.L.U32 UR8, UR8, UR6, URZ ;  /* 0x0000000608087299 */ /* 0x000fe200080006ff */
[----:B------:R-:W-:Y:S02]  /*6f60*/  UMOV UR5, 0x1 ;  /* 0x0000000100057882 */ /* 0x000fe40000000000 */
[----:B------:R-:W-:-:S03]  /*6f70*/  USHF.L.U32 UR5, UR5, UR6, URZ ;  /* 0x0000000605057299 */ /* 0x000fc600080006ff */
[----:B-1----:R-:W-:-:S04]  /*6f80*/  LOP3.LUT R0, R0, UR8, RZ, 0xc0, !PT ;  /* 0x0000000800007c12 */ /* 0x002fc8000f8ec0ff */
[----:B------:R-:W-:-:S13]  /*6f90*/  ISETP.NE.AND P0, PT, R0, UR8, PT ;  /* 0x0000000800007c0c */ /* 0x000fda000bf05270 */
[----:B------:R-:W-:Y:S05]  /*6fa0*/  @P0 BRA `(.L_x_151) ;  /* 0x0000000000580947 */ /* 0x000fea0003800000 */
[----:B------:R-:W1:Y:S02]  /*6fb0*/  LDS R0, [UR4+0x18] ;  /* 0x00001804ff007984 */ /* 0x000e640008000800 */
[----:B-1----:R-:W-:-:S04]  /*6fc0*/  LOP3.LUT R0, R0, UR5, RZ, 0xc0, !PT ;  /* 0x0000000500007c12 */ /* 0x002fc8000f8ec0ff */
[----:B------:R-:W-:-:S13]  /*6fd0*/  ISETP.NE.AND P0, PT, R0, UR5, PT ;  /* 0x0000000500007c0c */ /* 0x000fda000bf05270 */
[----:B------:R-:W-:Y:S05]  /*6fe0*/  @P0 BRA `(.L_x_152) ;  /* 0x00000000003c0947 */ /* 0x000fea0003800000 */
[----:B------:R-:W1:Y:S01]  /*6ff0*/  S2R R2, SR_LANEID ;  /* 0x0000000000027919 */ /* 0x000e620000000000 */
[----:B------:R-:W-:Y:S01]  /*7000*/  ULOP3.LUT UR8, URZ, UR8, URZ, 0x33, !UPT ;  /* 0x00000008ff087292 */ /* 0x000fe2000f8e33ff */
[----:B------:R-:W-:Y:S02]  /*7010*/  VOTEU.ANY UR7, UPT, PT ;  /* 0x0000000000077886 */ /* 0x000fe400038e0100 */
[----:B------:R-:W-:-:S03]  /*7020*/  UFLO.U32 UR7, UR7 ;  /* 0x00000007000772bd */ /* 0x000fc600080e0000 */
[----:B------:R-:W-:-:S04]  /*7030*/  IMAD.U32 R0, RZ, RZ, UR8 ;  /* 0x00000008ff007e24 */ /* 0x000fc8000f8e00ff */
[----:B------:R2:W3:Y:S02]  /*7040*/  REDUX UR6, R0 ;  /* 0x00000000000673c4 */ /* 0x0004e40000000000 */
[----:B------:R1:W-:Y:S02]  /*7050*/  UTCATOMSWS.AND URZ, UR8 ;  /* 0x0000000800ff79e3 */ /* 0x0003e40008000000 */
[----:B-1----:R-:W-:Y:S02]  /*7060*/  ISETP.EQ.U32.AND P0, PT, R2, UR7, PT ;  /* 0x0000000702007c0c */ /* 0x002fe4000bf02070 */
[----:B--2---:R-:W-:Y:S02]  /*7070*/  LOP3.LUT R0, RZ, UR5, RZ, 0x33, !PT ;  /* 0x00000005ff007c12 */ /* 0x004fe4000f8e33ff */
[----:B---3--:R-:W-:Y:S02]  /*7080*/  MOV R2, UR6 ;  /* 0x0000000600027c02 */ /* 0x008fe40008000f00 */
[----:B------:R-:W1:Y:S07]  /*7090*/  REDUX UR5, R0 ;  /* 0x00000000000573c4 */ /* 0x000e6e0000000000 */
[----:B------:R2:W-:Y:S01]  /*70a0*/  @P0 ATOMS.AND RZ, [UR4+0x14], R2 ;  /* 0x00001402ffff098c */ /* 0x0005e2000a800004 */
[----:B-1----:R-:W-:-:S05]  /*70b0*/  IMAD.U32 R0, RZ, RZ, UR5 ;  /* 0x00000005ff007e24 */ /* 0x002fca000f8e00ff */
[----:B------:R2:W-:Y:S01]  /*70c0*/  @P0 ATOMS.AND RZ, [UR4+0x18], R0 ;  /* 0x00001800ffff098c */ /* 0x0005e2000a800004 */
[----:B------:R-:W-:Y:S05]  /*70d0*/  BRA `(.L_x_153) ;  /* 0x0000000000147947 */ /* 0x000fea0003800000 */
.L_x_152:
[----:B------:R-:W-:Y:S02]  /*70e0*/  MOV R2, 0x7100 ;  /* 0x0000710000027802 */ /* 0x000fe40000000f00 */
[----:B----45:R-:W-:Y:S05]  /*70f0*/  CALL.REL.NOINC `($__internal_0_$__cuda_sm10x_tcgen05_guardrail_trap_col_being_dealloced_not_returned_by_alloc) ;  /* 0x0000004c001c7944 */ /* 0x030fea0003c00000 */
[----:B------:R-:W-:Y:S05]  /*7100*/  BRA `(.L_x_153) ;  /* 0x0000000000087947 */ /* 0x000fea0003800000 */
.L_x_151:
[----:B------:R-:W-:Y:S02]  /*7110*/  MOV R2, 0x7130 ;  /* 0x0000713000027802 */ /* 0x000fe40000000f00 */
[----:B----45:R-:W-:Y:S05]  /*7120*/  CALL.REL.NOINC `($__internal_2_$__cuda_sm10x_tcgen05_guardrail_trap_unallocated_columns_being_dealloced) ;  /* 0x0000004c00287944 */ /* 0x030fea0003c00000 */
.L_x_153:
[----:B------:R-:W-:Y:S01]  /*7130*/  NOP ;  /* 0x0000000000007918 */ /* 0x000fe20000000000 */
[----:B------:R-:W-:Y:S05]  /*7140*/  EXIT ;  /* 0x000000000000794d */ /* 0x000fea0003800000 */
.L_x_124:
[----:B------:R-:W-:-:S09]  /*7150*/  UISETP.NE.OR UP0, UPT, UR11, 0x3, !UP5 ;  /* 0x000000030b00788c */ /* 0x000fd2000ef05670 */
[----:B------:R-:W-:Y:S05]  /*7160*/  BRA.U UP0, `(.L_x_154) ;  /* 0x0000000900e87547 */ /* 0x000fea000b800000 */
[----:B------:R-:W2:Y:S01]  /*7170*/  LDCU UR25, c[0x0][0x370] ;  /* 0x00006e00ff1977ac */ /* 0x000ea20008000800 */
[----:B------:R-:W3:Y:S01]  /*7180*/  LDC.64 R16, c[0x0][0x348] ;  /* 0x0000d200ff107b82 */ /* 0x000ee20000000a00 */
[----:B------:R-:W-:Y:S02]  /*7190*/  HFMA2 R13, -RZ, RZ, 0, 0 ;  /* 0x00000000ff0d7431 */ /* 0x000fe400000001ff */
[----:B------:R-:W-:Y:S01]  /*71a0*/  IMAD.MOV.U32 R15, RZ, RZ, 0x1 ;  /* 0x00000001ff0f7424 */ /* 0x000fe200078e00ff */
[----:B------:R-:W2:Y:S01]  /*71b0*/  LDCU.128 UR20, c[0x0][0xb10] ;  /* 0x00016200ff1477ac */ /* 0x000ea20008000c00 */
[----:B------:R-:W-:Y:S01]  /*71c0*/  IMAD.MOV.U32 R14, RZ, RZ, RZ ;  /* 0x000000ffff0e7224 */ /* 0x000fe200078e00ff */
[----:B------:R-:W-:Y:S01]  /*71d0*/  MOV R12, 0x1000 ;  /* 0x00001000000c7802 */ /* 0x000fe20000000f00 */
[----:B------:R-:W4:Y:S01]  /*71e0*/  LDCU UR24, c[0x0][0x374] ;  /* 0x00006e80ff1877ac */ /* 0x000f220008000800 */
[----:B------:R-:W1:Y:S01]  /*71f0*/  LDC.64 R2, c[0x0][0x888] ;  /* 0x00022200ff027b82 */ /* 0x000e620000000a00 */
[----:B------:R-:W4:Y:S01]  /*7200*/  LDCU UR13, c[0x0][0xb0c] ;  /* 0x00016180ff0d77ac */ /* 0x000f220008000800 */
[----:B------:R-:W4:Y:S06]  /*7210*/  LDCU UR18, c[0x0][0xb20] ;  /* 0x00016400ff1277ac */ /* 0x000f2c0008000800 */
[----:B------:R-:W1:Y:S01]  /*7220*/  LDC.64 R4, c[0x0][0x890] ;  /* 0x00022400ff047b82 */ /* 0x000e620000000a00 */
[----:B------:R-:W3:Y:S01]  /*7230*/  LDCU UR4, c[0x0][0xb30] ;  /* 0x00016600ff0477ac */ /* 0x000ee20008000800 */
[----:B------:R-:W-:Y:S01]  /*7240*/  UMOV UR19, 0x400 ;  /* 0x0000040000137882 */ /* 0x000fe20000000000 */
[----:B------:R-:W-:-:S02]  /*7250*/  UISETP.GE.AND UP0, UPT, UR37, 0x1, UPT ;  /* 0x000000012500788c */ /* 0x000fc4000bf06270 */
[----:B------:R-:W-:Y:S02]  /*7260*/  ULEA UR19, UR54, UR19, 0x18 ;  /* 0x0000001336137291 */ /* 0x000fe4000f8ec0ff */
[----:B------:R-:W-:Y:S02]  /*7270*/  UP2UR UR5, UPR, URZ, 0x1 ;  /* 0x00000001ff057883 */ /* 0x000fe40008000000 */
[----:B--2---:R-:W-:Y:S02]  /*7280*/  UIMAD.WIDE.U32 UR10, UR25, UR20, URZ ;  /* 0x00000014190a72a5 */ /* 0x004fe4000f8e00ff */
[----:B------:R-:W-:Y:S02]  /*7290*/  UIADD3 UR5, UPT, UPT, UR19, 0x480, URZ ;  /* 0x0000048013057890 */ /* 0x000fe4000fffe0ff */
[----:B----4-:R-:W-:Y:S02]  /*72a0*/  UIMAD.WIDE.U32 UR8, UR24, UR23, URZ ;  /* 0x00000017180872a5 */ /* 0x010fe4000f8e00ff */
[----:B------:R-:W-:-:S02]  /*72b0*/  UPLOP3.LUT UP3, UPT, UPT, UPT, UPT, 0x40, 0x4 ;  /* 0x000000000004789c */ /* 0x000fc40003f6e870 */
[----:B------:R-:W-:Y:S01]  /*72c0*/  UISETP.NE.AND UP4, UPT, UR37, 0x1, UPT ;  /* 0x000000012500788c */ /* 0x000fe2000bf85270 */
[----:B------:R-:W2:Y:S01]  /*72d0*/  LDCU.64 UR6, c[0x0][0xb28] ;  /* 0x00016500ff0677ac */ /* 0x000ea20008000a00 */
[----:B------:R-:W-:Y:S02]  /*72e0*/  UISETP.NE.AND UP6, UPT, UR13, 0x1, UPT ;  /* 0x000000010d00788c */ /* 0x000fe4000bfc5270 */
[----:B------:R-:W-:Y:S02]  /*72f0*/  UISETP.NE.AND UP5, UPT, UR22, 0x1, UPT ;  /* 0x000000011600788c */ /* 0x000fe4000bfa5270 */
[----:B------:R-:W-:Y:S02]  /*7300*/  UPRMT UR54, UR54, 0x654, UR5 ;  /* 0x0000065436367896 */ /* 0x000fe40008000005 */
[----:B------:R-:W-:Y:S02]  /*7310*/  USHF.R.U32.HI UR28, URZ, UR21, UR11 ;  /* 0x00000015ff1c7299 */ /* 0x000fe4000801160b */
[----:B------:R-:W-:-:S02]  /*7320*/  USHF.R.U32.HI UR27, URZ, UR18, UR9 ;  /* 0x00000012ff1b7299 */ /* 0x000fc40008011609 */
[----:B---3--:R-:W-:-:S11]  /*7330*/  UISETP.NE.AND UP2, UPT, UR4, 0x1, UPT ;  /* 0x000000010400788c */ /* 0x008fd6000bf45270 */
.L_x_162:
[C---:B------:R-:W-:Y:S02]  /*7340*/  LEA R7, R14.reuse, UR19, 0x3 ;  /* 0x000000130e077c11 */ /* 0x040fe4000f8e18ff */
[----:B------:R-:W-:Y:S02]  /*7350*/  SHF.L.U32 R0, R13, 0x1f, RZ ;  /* 0x0000001f0d007819 */ /* 0x000fe400000006ff */
[----:B------:R-:W-:Y:S02]  /*7360*/  LEA R8, R14, UR19, 0x4 ;  /* 0x000000130e087c11 */ /* 0x000fe4000f8e20ff */
[----:B---3--:R-:W3:Y:S02]  /*7370*/  SYNCS.PHASECHK.TRANS64.TRYWAIT P0, [R7+URZ+0x4a0], R0 ;  /* 0x0004a000070075a7 */ /* 0x008ee400080011ff */
[----:B---3--:R-:W-:Y:S05]  /*7380*/  @!P0 BRA `(.L_x_155) ;  /* 0x0000004400f48947 */ /* 0x008fea0003800000 */
.L_x_348:
[----:B------:R-:W4:Y:S01]  /*7390*/  LDS.128 R8, [R8+0x530] ;  /* 0x0005300008087984 */ /* 0x000f220000000c00 */
[----:B------:R-:W-:Y:S01]  /*73a0*/  UISETP.GE.AND UP0, UPT, UR37, 0x1, UPT ;  /* 0x000000012500788c */ /* 0x000fe2000bf06270 */
[----:B------:R-:W-:Y:S01]  /*73b0*/  @!PT LDS RZ, [RZ] ;  /* 0x00000000fffff984 */ /* 0x000fe20000000800 */
[----:B------:R-:W-:Y:S01]  /*73c0*/  @!PT LDS RZ, [RZ] ;  /* 0x00000000fffff984 */ /* 0x000fe20000000800 */
[----:B------:R-:W-:Y:S01]  /*73d0*/  @!PT LDS RZ, [RZ] ;  /* 0x00000000fffff984 */ /* 0x000fe20000000800 */
[----:B------:R-:W-:Y:S01]  /*73e0*/  @!PT LDS RZ, [RZ] ;  /* 0x00000000fffff984 */ /* 0x000fe20000000800 */
[----:B------:R1:W-:Y:S06]  /*73f0*/  MEMBAR.ALL.CTA ;  /* 0x0000000000007992 */ /* 0x0003ec0000008000 */
[----:B-1----:R-:W1:Y:S01]  /*7400*/  FENCE.VIEW.ASYNC.S ;  /* 0x00000000000073c6 */ /* 0x002e620000000000 */
[----:B----4-:R-:W-:Y:S11]  /*7410*/  LOP3.LUT P0, RZ, R10, 0x1, RZ, 0xc0, !PT ;  /* 0x000000010aff7812 */ /* 0x010ff6000780c0ff */
[----:B------:R-:W-:Y:S02]  /*7420*/  @!UPT UIADD3 URZ, UPT, UPT, URZ, URZ, URZ ;  /* 0x000000fffffff290 */ /* 0x000fe4000fffe0ff */
[----:B-1----:R-:W-:Y:S01]  /*7430*/  VOTEU.ANY UP1, P0 ;  /* 0x0000000000ff7886 */ /* 0x002fe20000020100 */
[----:B------:R-:W-:Y:S11]  /*7440*/  PLOP3.LUT P0, PT, PT, PT, UP1, 0x80, 0x8 ;  /* 0x000000000008781c */ /* 0x000ff60003f0f018 */
[----:B------:R-:W-:Y:S02]  /*7450*/  @!UPT UIADD3 URZ, UPT, UPT, URZ, URZ, URZ ;  /* 0x000000fffffff290 */ /* 0x000fe4000fffe0ff */
[----:B---3--:R-:W-:Y:S02]  /*7460*/  @P0 SHF.R.U32.HI R0, RZ, 0x10, R9 ;  /* 0x00000010ff000819 */ /* 0x008fe40000011609 */
[----:B------:R-:W-:Y:S02]  /*7470*/  @P0 MOV R6, R8 ;  /* 0x0000000800060202 */ /* 0x000fe40000000f00 */
[----:B------:R-:W-:Y:S01]  /*7480*/  @P0 R2UR UR4, R0 ;  /* 0x00000000000402ca */ /* 0x000fe200000e0000 */
[----:B------:R-:W-:Y:S01]  /*7490*/  VIADD R0, R7, 0x4b0 ;  /* 0x000004b007007836 */ /* 0x000fe20000000000 */
[----:B------:R-:W-:Y:S02]  /*74a0*/  @P0 LOP3.LUT R8, R9, 0xffff, RZ, 0xc0, !PT ;  /* 0x0000ffff09080812 */ /* 0x000fe400078ec0ff */
[----:B------:R-:W-:Y:S02]  /*74b0*/  @P0 R2UR UR8, R6 ;  /* 0x00000000060802ca */ /* 0x000fe400000e0000 */
[----:B------:R-:W-:Y:S02]  /*74c0*/  PRMT R0, RZ, 0x654, R0 ;  /* 0x00000654ff007816 */ /* 0x000fe40000000000 */
[----:B------:R-:W-:Y:S02]  /*74d0*/  @P0 R2UR UR5, R8 ;  /* 0x00000000080502ca */ /* 0x000fe400000e0000 */
[----:B------:R1:W-:Y:S03]  /*74e0*/  SYNCS.ARRIVE.TRANS64.RED.A1T0 RZ, [R0+URZ], RZ ;  /* 0x000000ff00ff79a7 */ /* 0x0003e600081004ff */
[----:B------:R-:W-:Y:S04]  /*74f0*/  @UP1 UMOV UR29, UR4 ;  /* 0x00000004001d1c82 */ /* 0x000fe80008000000 */
[----:B------:R-:W-:Y:S04]  /*7500*/  @UP1 UMOV UR15, UR8 ;  /* 0x00000008000f1c82 */ /* 0x000fe80008000000 */
[----:B------:R-:W-:Y:S01]  /*7510*/  @UP1 UMOV UR14, UR5 ;  /* 0x00000005000e1c82 */ /* 0x000fe20008000000 */
[----:B------:R-:W-:Y:S05]  /*7520*/  BRA.U !UP0, `(.L_x_156) ;  /* 0x0000000108947547 */ /* 0x000fea000b800000 */
[----:B------:R-:W-:Y:S02]  /*7530*/  UIMAD.WIDE.U32 UR30, UR14, UR23, URZ ;  /* 0x000000170e1e72a5 */ /* 0x000fe4000f8e00ff */
[----:B------:R-:W-:Y:S02]  /*7540*/  UIMAD.WIDE.U32 UR40, UR15, UR20, URZ ;  /* 0x000000140f2872a5 */ /* 0x000fe4000f8e00ff */
[----:B------:R-:W-:Y:S02]  /*7550*/  USEL UR4, UR24, UR27, !UP5 ;  /* 0x0000001b18047287 */ /* 0x000fe4000e800000 */
[----:B------:R-:W-:Y:S02]  /*7560*/  USHF.R.U32.HI UR32, URZ, UR18, UR31 ;  /* 0x00000012ff207299 */ /* 0x000fe4000801161f */
[----:B--2---:R-:W-:Y:S02]  /*7570*/  UIMAD.WIDE.U32 UR38, UR4, UR6, URZ ;  /* 0x00000006042672a5 */ /* 0x004fe4000f8e00ff */
[----:B------:R-:W-:Y:S02]  /*7580*/  USEL UR9, UR25, UR28, !UP6 ;  /* 0x0000001c19097287 */ /* 0x000fe4000f000000 */
[----:B------:R-:W-:Y:S02]  /*7590*/  USEL UR8, UR14, UR32, !UP5 ;  /* 0x000000200e087287 */ /* 0x000fe4000e800000 */
[----:B------:R-:W-:Y:S02]  /*75a0*/  UIMAD.WIDE.U32 UR34, UR9, UR6, URZ ;  /* 0x00000006092272a5 */ /* 0x000fe4000f8e00ff */
[----:B------:R-:W-:Y:S02]  /*75b0*/  UIMAD.WIDE.U32 UR16, UR8, UR6, URZ ;  /* 0x00000006081072a5 */ /* 0x000fe4000f8e00ff */
[----:B------:R-:W-:Y:S02]  /*75c0*/  @UP4 USHF.R.U32.HI UR9, URZ, UR7, UR35 ;  /* 0x00000007ff094299 */ /* 0x000fe40008011623 */
[----:B------:R-:W-:Y:S02]  /*75d0*/  USHF.R.U32.HI UR17, URZ, UR7, UR17 ;  /* 0x00000007ff117299 */ /* 0x000fe40008011611 */
[----:B------:R-:W-:Y:S02]  /*75e0*/  UIMAD UR10, UR37, UR9, URZ ;  /* 0x00000009250a72a4 */ /* 0x000fe4000f8e02ff */
[----:B------:R-:W-:Y:S01]  /*75f0*/  USEL UR17, UR8, UR17, !UP4 ;  /* 0x0000001108117287 */ /* 0x000fe2000e000000 */
[----:B------:R-:W-:Y:S02]  /*7600*/  UMOV UR31, UR41 ;  /* 0x00000029001f7c82 */ /* 0x000fe40008000000 */
[----:B------:R-:W-:Y:S02]  /*7610*/  USHF.R.U32.HI UR30, URZ, UR21, UR31 ;  /* 0x00000015ff1e7299 */ /* 0x000fe4000801161f */
[----:B------:R-:W-:Y:S02]  /*7620*/  UIADD3 UR16, UPT, UPT, -UR17, URZ, URZ ;  /* 0x000000ff11107290 */ /* 0x000fe4000fffe1ff */
[----:B------:R-:W-:Y:S02]  /*7630*/  USEL UR5, UR15, UR30, !UP6 ;  /* 0x0000001e0f057287 */ /* 0x000fe4000f000000 */
[----:B------:R-:W-:Y:S01]  /*7640*/  UIMAD UR16, UR37, UR16, UR8 ;  /* 0x00000010251072a4 */ /* 0x000fe2000f8e0208 */
[----:B------:R-:W-:Y:S02]  /*7650*/  UMOV UR31, UR39 ;  /* 0x00000027001f7c82 */ /* 0x000fe40008000000 */
[----:B------:R-:W-:Y:S04]  /*7660*/  @UP4 USHF.R.U32.HI UR4, URZ, UR7, UR31 ;  /* 0x00000007ff044299 */ /* 0x000fe8000801161f */
[----:B------:R-:W-:Y:S04]  /*7670*/  UIMAD UR4, UR37, UR4, URZ ;  /* 0x00000004250472a4 */ /* 0x000fe8000f8e02ff */
[----:B------:R-:W-:Y:S04]  /*7680*/  UISETP.GE.AND UP0, UPT, UR8, UR4, UPT ;  /* 0x000000040800728c */ /* 0x000fe8000bf06270 */
[----:B------:R-:W-:Y:S02]  /*7690*/  UISETP.GE.OR UP0, UPT, UR5, UR10, UP0 ;  /* 0x0000000a0500728c */ /* 0x000fe40008706670 */
[----:B------:R-:W-:Y:S09]  /*76a0*/  UIMAD.WIDE.U32 UR10, UR5, UR6, URZ ;  /* 0x00000006050a72a5 */ /* 0x000ff2000f8e00ff */
[----:B------:R-:W-:Y:S04]  /*76b0*/  @!UP0 USHF.R.U32.HI UR4, URZ, UR7, UR11 ;  /* 0x00000007ff048299 */ /* 0x000fe8000801160b */
[----:B------:R-:W-:Y:S04]  /*76c0*/  @!UP0 USEL UR4, UR5, UR4, !UP4 ;  /* 0x0000000405048287 */ /* 0x000fe8000e000000 */
[----:B------:R-:W-:Y:S02]  /*76d0*/  @!UP0 UIMAD UR12, UR9, UR16, UR4 ;  /* 0x00000010090c82a4 */ /* 0x000fe4000f8e0204 */
[----:B------:R-:W-:Y:S02]  /*76e0*/  @!UP0 UIADD3 UR16, UPT, UPT, UR17, -UR4, URZ ;  /* 0x8000000411108290 */ /* 0x000fe4000fffe0ff */
[----:B------:R-:W-:Y:S02]  /*76f0*/  UIADD3 UR9, UPT, UPT, -UR5, URZ, URZ ;  /* 0x000000ff05097290 */ /* 0x000fe4000fffe1ff */
[----:B------:R-:W-:Y:S02]  /*7700*/  UIADD3 UR4, UPT, UPT, -UR8, URZ, URZ ;  /* 0x000000ff08047290 */ /* 0x000fe4000fffe1ff */
[----:B------:R-:W-:Y:S02]  /*7710*/  @!UP0 UIMAD UR8, UR16, UR37, UR5 ;  /* 0x00000025100882a4 */ /* 0x000fe4000f8e0205 */
[----:B------:R-:W-:Y:S02]  /*7720*/  UIMAD UR15, UR13, UR9, UR15 ;  /* 0x000000090d0f72a4 */ /* 0x000fe4000f8e020f */
[----:B------:R-:W-:Y:S01]  /*7730*/  UIMAD UR14, UR22, UR4, UR14 ;  /* 0x00000004160e72a4 */ /* 0x000fe2000f8e020e */
[----:B------:R-:W-:Y:S02]  /*7740*/  @!UP0 UMOV UR5, UR12 ;  /* 0x0000000c00058c82 */ /* 0x000fe40008000000 */
[----:B------:R-:W-:Y:S02]  /*7750*/  UIMAD UR15, UR5, UR13, UR15 ;  /* 0x0000000d050f72a4 */ /* 0x000fe4000f8e020f */
[----:B------:R-:W-:Y:S11]  /*7760*/  UIMAD UR14, UR8, UR22, UR14 ;  /* 0x00000016080e72a4 */ /* 0x000ff6000f8e020e */
[----:B------:R-:W-:Y:S01]  /*7770*/  @!UPT UIADD3 URZ, UPT, UPT, URZ, URZ, URZ ;  /* 0x000000fffffff290 */ /* 0x000fe2000fffe0ff */
.L_x_156:
[----:B------:R-:W3:Y:S01]  /*7780*/  @!UP2 LDCU.128 UR8, c[0x0][0xb10] ;  /* 0x00016200ff08a7ac */ /* 0x000ee20008000c00 */
[C---:B------:R-:W-:Y:S02]  /*7790*/  ISETP.NE.U32.AND P1, PT, R4.reuse, RZ, PT ;  /* 0x000000ff0400720c */ /* 0x040fe40003f25070 */
[----:B------:R-:W-:Y:S02]  /*77a0*/  ISETP.NE.U32.AND P0, PT, R4, RZ, PT ;  /* 0x000000ff0400720c */ /* 0x000fe40003f05070 */
[C---:B------:R-:W-:Y:S02]  /*77b0*/  ISETP.NE.AND.EX P1, PT, R5.reuse, RZ, PT, P1 ;  /* 0x000000ff0500720c */ /* 0x040fe40003f25310 */
[----:B------:R-:W-:Y:S01]  /*77c0*/  ISETP.NE.AND.EX P0, PT, R5, RZ, PT, P0 ;  /* 0x000000ff0500720c */ /* 0x000fe20003f05300 */
[----:B------:R-:W4:Y:S01]  /*77d0*/  @!UP2 LDCU UR5, c[0x0][0xb0c] ;  /* 0x00016180ff05a7ac */ /* 0x000f220008000800 */
[----:B------:R-:W-:Y:S01]  /*77e0*/  SHF.L.U32 R6, R15, 0x1f, RZ ;  /* 0x0000001f0f067819 */ /* 0x000fe200000006ff */
[----:B---3--:R-:W-:Y:S04]  /*77f0*/  UIMAD.WIDE.U32 UR16, UR15, UR8, URZ ;  /* 0x000000080f1072a5 */ /* 0x008fe8000f8e00ff */
[----:B------:R-:W-:Y:S02]  /*7800*/  @!UP2 USHF.R.U32.HI UR4, URZ, UR9, UR17 ;  /* 0x00000009ff04a299 */ /* 0x000fe40008011611 */
[----:B------:R-:W-:Y:S02]  /*7810*/  UIMAD.WIDE.U32 UR16, UR14, UR11, URZ ;  /* 0x0000000b0e1072a5 */ /* 0x000fe4000f8e00ff */
[----:B----4-:R-:W-:Y:S04]  /*7820*/  @!UP2 UISETP.NE.AND UP0, UPT, UR5, 0x1, UPT ;  /* 0x000000010500a88c */ /* 0x010fe8000bf05270 */
[----:B------:R-:W-:Y:S02]  /*7830*/  @!UP2 USEL UR8, UR15, UR4, !UP0 ;  /* 0x000000040f08a287 */ /* 0x000fe4000c000000 */
[----:B------:R-:W-:Y:S01]  /*7840*/  @!UP2 UISETP.NE.AND UP0, UPT, UR10, 0x1, UPT ;  /* 0x000000010a00a88c */ /* 0x000fe2000bf05270 */
[----:B------:R-:W3:Y:S02]  /*7850*/  @!UP2 LDCU UR4, c[0x0][0xb20] ;  /* 0x00016400ff04a7ac */ /* 0x000ee40008000800 */
[----:B---3--:R-:W-:Y:S04]  /*7860*/  @!UP2 USHF.R.U32.HI UR4, URZ, UR4, UR17 ;  /* 0x00000004ff04a299 */ /* 0x008fe80008011611 */
[----:B------:R-:W-:Y:S04]  /*7870*/  @!UP2 USEL UR9, UR14, UR4, !UP0 ;  /* 0x000000040e09a287 */ /* 0x000fe8000c000000 */
[----:B------:R-:W-:Y:S02]  /*7880*/  @!UP2 UIADD3 UR4, UPT, UPT, -UR8, UR9, URZ ;  /* 0x000000090804a290 */ /* 0x000fe4000fffe1ff */
[----:B------:R-:W-:Y:S02]  /*7890*/  @!UP2 UIADD3 UR8, UPT, UPT, UR8, -UR9, URZ ;  /* 0x800000090808a290 */ /* 0x000fe4000fffe0ff */
[----:B------:R-:W-:Y:S02]  /*78a0*/  @!UP2 UIMAD UR15, UR4, UR5, UR15 ;  /* 0x00000005040fa2a4 */ /* 0x000fe4000f8e020f */
[----:B------:R-:W-:Y:S01]  /*78b0*/  @!UP2 UIMAD UR14, UR8, UR10, UR14 ;  /* 0x0000000a080ea2a4 */ /* 0x000fe2000f8e020e */
[----:B------:R-:W-:Y:S11]  /*78c0*/  BRA.U UP3, `(.L_x_157) ;  /* 0x0000000103107547 */ /* 0x000ff6000b800000 */
[----:B------:R-:W-:Y:S04]  /*78d0*/  MOV R7, UR26 ;  /* 0x0000001a00077c02 */ /* 0x000fe80008000f00 */
[----:B------:R-:W-:Y:S04]  /*78e0*/  SHF.L.U32 R7, R7, 0x1f, RZ ;  /* 0x0000001f07077819 */ /* 0x000fe800000006ff */
[----:B------:R-:W3:Y:S02]  /*78f0*/  SYNCS.PHASECHK.TRANS64.TRYWAIT P2, [UR19+0x498], R7 ;  /* 0x00049807ff0075a7 */ /* 0x000ee40008041113 */
[----:B---3--:R-:W-:Y:S05]  /*7900*/  @!P2 BRA `(.L_x_158) ;  /* 0x0000004000a8a947 */ /* 0x008fea0003800000 */
.L_x_157:
[----:B------:R-:W-:Y:S05]  /*7910*/  @!P1 BRA `(.L_x_159) ;  /* 0x00000000002c9947 */ /* 0x000fea0003800000 */
[----:B------:R-:W-:Y:S01]  /*7920*/  ISETP.NE.U32.AND P1, PT, R2, RZ, PT ;  /* 0x000000ff0200720c */ /* 0x000fe20003f25070 */
[----:B------:R-:W-:Y:S03]  /*7930*/  IMAD.MOV.U32 R80, RZ, RZ, 0x1 ;  /* 0x00000001ff507424 */ /* 0x000fe600078e00ff */
[----:B------:R-:W-:Y:S11]  /*7940*/  ISETP.NE.AND.EX P1, PT, R3, RZ, PT, P1 ;  /* 0x000000ff0300720c */ /* 0x000ff60003f25310 */
[----:B------:R-:W-:Y:S02]  /*7950*/  @!UPT UIADD3 URZ, UPT, UPT, URZ, URZ, URZ ;  /* 0x000000fffffff290 */ /* 0x000fe4000fffe0ff */
[----:B------:R-:W3:Y:S01]  /*7960*/  @P1 LDC.64 R8, c[0x0][0x888] ;  /* 0x00022200ff081b82 */ /* 0x000ee20000000a00 */
[----:B-1----:R-:W-:Y:S04]  /*7970*/  @P1 IMAD R0, R4, UR36, RZ ;  /* 0x0000002404001c24 */ /* 0x002fe8000f8e02ff */
[----:B---3--:R-:W-:Y:S04]  /*7980*/  @P1 IMAD.WIDE R8, R0, 0x4, R8 ;  /* 0x0000000400081825 */ /* 0x008fe800078e0208 */
[----:B------:R-:W-:Y:S01]  /*7990*/  HFMA2 R0, -RZ, RZ, 0, 5.9604644775390625e-08 ;  /* 0x00000001ff007431 */ /* 0x000fe200000001ff */
[----:B-----5:R3:W5:Y:S04]  /*79a0*/  @P1 LDG.E R39, desc[UR52][R8.64] ;  /* 0x0000003408271981 */ /* 0x020768000c1e1900 */
[----:B------:R-:W-:Y:S01]  /*79b0*/  @!P1 PRMT R80, R0, 0x7610, R80 ;  /* 0x0000761000509816 */ /* 0x000fe20000000050 */
[----:B---3--:R-:W4:Y:S06]  /*79c0*/  @!P1 LDC R39, c[0x0][0x880] ;  /* 0x00022000ff279b82 */ /* 0x008f2c0000000800 */
.L_x_159:
[----:B----45:R-:W-:Y:S01]  /*79d0*/  @!P0 FSETP.EQ.AND P1, PT, R39, RZ, PT ;  /* 0x000000ff2700820b */ /* 0x030fe20003f22000 */
[----:B------:R-:W-:Y:S01]  /*79e0*/  @!UPT UIADD3 URZ, UPT, UPT, URZ, URZ, URZ ;  /* 0x000000fffffff290 */ /* 0x000fe2000fffe0ff */
[----:B------:R-:W-:Y:S11]  /*79f0*/  @!P0 BRA `(.L_x_160) ;  /* 0x0000000000188947 */ /* 0x000ff60003800000 */
[----:B------:R-:W-:Y:S02]  /*7a00*/  LOP3.LUT P0, RZ, R80, 0xff, RZ, 0xc0, !PT ;  /* 0x000000ff50ff7812 */ /* 0x000fe4000780c0ff */
[----:B------:R-:W-:Y:S04]  /*7a10*/  ISETP.NE.U32.AND P1, PT, R2, RZ, PT ;  /* 0x000000ff0200720c */ /* 0x000fe80003f25070 */
[----:B------:R-:W-:Y:S04]  /*7a20*/  ISETP.NE.AND.EX P1, PT, R3, RZ, PT, P1 ;  /* 0x000000ff0300720c */ /* 0x000fe80003f25310 */
[----:B------:R-:W-:Y:S03]  /*7a30*/  PLOP3.LUT P1, PT, P1, PT, PT, 0x8, 0x80 ;  /* 0x000000000080781c */ /* 0x000fe60000f2e170 */
[----:B------:R-:W-:Y:S11]  /*7a40*/  @P0 FSETP.EQ.AND P1, PT, R39, RZ, PT ;  /* 0x000000ff2700020b */ /* 0x000ff60003f22000 */
[----:B------:R-:W-:Y:S02]  /*7a50*/  @!UPT UIADD3 URZ, UPT, UPT, URZ, URZ, URZ ;  /* 0x000000fffffff290 */ /* 0x000fe4000fffe0ff */
.L_x_160:
[----:B------:R-:W3:Y:S01]  /*7a60*/  SYNCS.PHASECHK.TRANS64.TRYWAIT P0, [UR19+0x488], R6 ;  /* 0x00048806ff0075a7 */ /* 0x000ee20008001113 */
[----:B------:R-:W-:Y:S02]  /*7a70*/  ELECT P2, URZ, PT ;  /* 0x0000000000ff782f */ /* 0x000fe40003840000 */
[----:B------:R-:W-:Y:S01]  /*7a80*/  IADD3 R14, PT, PT, R14, 0x1, RZ ;  /* 0x000000010e0e7810 */ /* 0x000fe20007ffe0ff */
[----:B---3--:R-:W-:Y:S10]  /*7a90*/  @!P0 BRA `(.L_x_161) ;  /* 0x00000040005c8947 */ /* 0x008ff40003800000 */
.L_x_351:
[----:B------:R-:W-:Y:S01]  /*7aa0*/  PLOP3.LUT P1, PT, P1, P2, PT, 0xf2, 0x2f ;  /* 0x00000000002f781c */ /* 0x000fe20000f25e72 */
[----:B------:R-:W-:Y:S01]  /*7ab0*/  UMOV UR16, 0x0 ;  /* 0x0000000000107882 */ /* 0x000fe20000000000 */
[----:B------:R-:W-:Y:S01]  /*7ac0*/  UMOV UR17, 0x10000000 ;  /* 0x1000000000117882 */ /* 0x000fe20000000000 */
[----:B------:R-:W-:Y:S01]  /*7ad0*/  UMOV UR12, UR36 ;  /* 0x00000024000c7c82 */ /* 0x000fe20008000000 */
[----:B------:R-:W-:Y:S01]  /*7ae0*/  LOP3.LUT R15, R15, 0x1, RZ, 0x3c, !PT ;  /* 0x000000010f0f7812 */ /* 0x000fe200078e3cff */
[----:B------:R-:W-:Y:S01]  /*7af0*/  UPLOP3.LUT UP3, UPT, UPT, UPT, UPT, 0x80, 0x8 ;  /* 0x000000000008789c */ /* 0x000fe20003f6f070 */
[----:B------:R-:W-:Y:S07]  /*7b00*/  UMOV UR36, UR29 ;  /* 0x0000001d00247c82 */ /* 0x000fee0008000000 */
[----:B-1----:R-:W-:Y:S01]  /*7b10*/  @!P1 IADD3 R6, P0, PT, R16, 0x580, RZ ;  /* 0x0000058010069810 */ /* 0x002fe20007f1e0ff */
[----:B------:R-:W-:Y:S03]  /*7b20*/  VOTEU.ALL UP0, P1 ;  /* 0x0000000000ff7886 */ /* 0x000fe60000800000 */
[----:B------:R-:W-:Y:S01]  /*7b30*/  @!P1 R2UR UR5, R6 ;  /* 0x00000000060592ca */ /* 0x000fe200000e0000 */
[----:B------:R-:W-:Y:S01]  /*7b40*/  @!P1 IMAD.X R0, RZ, RZ, R17, P0 ;  /* 0x000000ffff009224 */ /* 0x000fe200000e0611 */
[----:B------:R-:W-:Y:S01]  /*7b50*/  @!UP0 USHF.L.U32 UR10, UR51, 0x6, URZ ;  /* 0x00000006330a8899 */ /* 0x000fe200080006ff */
[----:B------:R-:W-:Y:S01]  /*7b60*/  ISETP.NE.AND P0, PT, R14, 0x2, PT ;  /* 0x000000020e00780c */ /* 0x000fe20003f05270 */
[----:B------:R-:W-:Y:S02]  /*7b70*/  @!UP0 USHF.L.U32 UR11, UR50, 0x6, URZ ;  /* 0x00000006320b8899 */ /* 0x000fe400080006ff */
[----:B------:R-:W-:Y:S01]  /*7b80*/  @!P1 R2UR UR4, R0 ;  /* 0x00000000000492ca */ /* 0x000fe200000e0000 */
[----:B------:R-:W-:Y:S01]  /*7b90*/  @!UP0 UIADD3 UR8, UPT, UPT, UR19, 0x600, URZ ;  /* 0x0000060013088890 */ /* 0x000fe2000fffe0ff */
[----:B------:R-:W-:Y:S01]  /*7ba0*/  SEL R0, RZ, 0x1, P0 ;  /* 0x00000001ff007807 */ /* 0x000fe20000000000 */
[----:B------:R-:W-:Y:S01]  /*7bb0*/  @!UP0 UIADD3 UR9, UPT, UPT, UR19, 0x480, URZ ;  /* 0x0000048013098890 */ /* 0x000fe2000fffe0ff */
[----:B------:R-:W-:Y:S01]  /*7bc0*/  SEL R14, R14, RZ, P0 ;  /* 0x000000ff0e0e7207 */ /* 0x000fe20000000000 */
[----:B------:R-:W-:Y:S01]  /*7bd0*/  VOTEU.ALL UP0, P1 ;  /* 0x0000000000ff7886 */ /* 0x000fe20000800000 */
[----:B------:R-:W-:Y:S01]  /*7be0*/  LOP3.LUT R13, R13, R0, RZ, 0x3c, !PT ;  /* 0x000000000d0d7212 */ /* 0x000fe200078e3cff */
[----:B------:R-:W-:Y:S01]  /*7bf0*/  IMAD.U32 R6, RZ, RZ, UR5 ;  /* 0x00000005ff067e24 */ /* 0x000fe2000f8e00ff */
[----:B------:R-:W-:Y:S02]  /*7c00*/  UIADD3 UR51, UPT, UPT, UR14, UR48, URZ ;  /* 0x000000300e337290 */ /* 0x000fe4000fffe0ff */
[----:B------:R-:W-:Y:S03]  /*7c10*/  UIADD3 UR50, UPT, UPT, UR15, UR49, URZ ;  /* 0x000000310f327290 */ /* 0x000fe6000fffe0ff */
[----:B------:R-:W-:Y:S01]  /*7c20*/  IMAD.U32 R7, RZ, RZ, UR4 ;  /* 0x00000004ff077e24 */ /* 0x000fe2000f8e00ff */
[----:B------:R-:W-:Y:S04]  /*7c30*/  @!P1 R2UR UR4, R6 ;  /* 0x00000000060492ca */ /* 0x000fe800000e0000 */
[----:B------:R-:W-:Y:S11]  /*7c40*/  @!P1 R2UR UR5, R7 ;  /* 0x00000000070592ca */ /* 0x000ff600000e0000 */
[----:B------:R-:W-:Y:S02]  /*7c50*/  @!UPT UIADD3 URZ, UPT, UPT, URZ, URZ, URZ ;  /* 0x000000fffffff290 */ /* 0x000fe4000fffe0ff */
[----:B------:R3:W-:Y:S01]  /*7c60*/  @!UP0 UTMALDG.3D [UR8], [UR4], desc[UR16] ;  /* 0x00001008040085b4 */ /* 0x0007e20008011000 */
[----:B------:R3:W-:Y:S01]  /*7c70*/  @!P1 SYNCS.ARRIVE.TRANS64.RED.A0TR RZ, [UR19+0x480], R12 ;  /* 0x0004800cffff99a7 */ /* 0x0007e20008300413 */
[----:B------:R-:W-:Y:S01]  /*7c80*/  SYNCS.ARRIVE.TRANS64.RED.A1T0 RZ, [UR54], RZ ;  /* 0x000000ffffff79a7 */ /* 0x000fe20008100436 */
[----:B------:R-:W-:Y:S05]  /*7c90*/  BRA.U UP1, `(.L_x_162) ;  /* 0xfffffff501a87547 */ /* 0x000fea000b83ffff */
[----:B------:R-:W-:Y:S07]  /*7ca0*/  MOV R0, UR19 ;  /* 0x0000001300007c02 */ /* 0x000fee0008000f00 */
.L_x_163:
[----:B-1----:R-:W-:-:S04]  /*7cb0*/  SHF.L.U32 R2, R15, 0x1f, RZ ;  /* 0x0000001f0f027819 */ /* 0x002fc800000006ff */
[----:B------:R1:W4:Y:S03]  /*7cc0*/  SYNCS.PHASECHK.TRANS64.TRYWAIT P0, [R0+URZ+0x488], R2 ;  /* 0x00048802000075a7 */ /* 0x00032600080011ff */
[----:B----4-:R-:W-:Y:S05]  /*7cd0*/  @!P0 NANOSLEEP.SYNCS 0x989680 ;  /* 0x009896800000895d */ /* 0x010fea0003900000 */
[----:B------:R-:W4:Y:S02]  /*7ce0*/  @!P0 SYNCS.PHASECHK.TRANS64 P0, [R0+URZ+0x488], R2 ;  /* 0x00048802000085a7 */ /* 0x000f2400080010ff */
[----:B--234-:R-:W-:Y:S05]  /*7cf0*/  @P0 EXIT ;  /* 0x000000000000094d */ /* 0x01cfea0003800000 */
[----:B------:R-:W-:Y:S05]  /*7d00*/  BRA `(.L_x_163) ;  /* 0xfffffffc00e87947 */ /* 0x000fea000383ffff */
.L_x_154:
[----:B------:R-:W-:-:S06]  /*7d10*/  UISETP.GE.AND UP0, UPT, UR11, 0x4, UPT ;  /* 0x000000040b00788c */ /* 0x000fcc000bf06270 */
[----:B------:R-:W-:-:S13]  /*7d20*/  PLOP3.LUT P0, PT, PT, PT, UP0, 0x80, 0x8 ;  /* 0x000000000008781c */ /* 0x000fda0003f0f008 */
[----:B-1----:R-:W-:Y:S05]  /*7d30*/  @!P0 EXIT ;  /* 0x000000000000894d */ /* 0x002fea0003800000 */
[----:B------:R-:W-:Y:S01]  /*7d40*/  BAR.SYNC.DEFER_BLOCKING 0x6, 0xa0 ;  /* 0x0182800000007b1d */ /* 0x000fe20000010000 */
[----:B------:R-:W-:Y:S01]  /*7d50*/  IMAD.SHL.U32 R4, R69, 0x40, RZ ;  /* 0x0000004045047824 */ /* 0x000fe200078e00ff */
[----:B------:R-:W-:Y:S01]  /*7d60*/  SHF.R.U32.HI R5, RZ, 0x1, R69 ;  /* 0x00000001ff057819 */ /* 0x000fe20000011645 */
[----:B------:R-:W-:Y:S01]  /*7d70*/  IMAD.SHL.U32 R3, R81, 0x800, RZ ;  /* 0x0000080051037824 */ /* 0x000fe200078e00ff */
[----:B------:R-:W-:Y:S01]  /*7d80*/  CS2R R84, SRZ ;  /* 0x0000000000547805 */ /* 0x000fe2000001ff00 */
[C---:B------:R-:W-:Y:S01]  /*7d90*/  IMAD.U32 R37, R69.reuse, 0x10000, RZ ;  /* 0x0001000045257824 */ /* 0x040fe200078e00ff */
[----:B------:R-:W-:Y:S01]  /*7da0*/  UMOV UR57, 0x400 ;  /* 0x0000040000397882 */ /* 0x000fe20000000000 */
[C---:B------:R-:W-:Y:S01]  /*7db0*/  LOP3.LUT R2, R4.reuse, 0x180, RZ, 0xc0, !PT ;  /* 0x0000018004027812 */ /* 0x040fe200078ec0ff */
[----:B------:R-:W-:Y:S01]  /*7dc0*/  ULEA UR57, UR54, UR57, 0x18 ;  /* 0x0000003936397291 */ /* 0x000fe2000f8ec0ff */
[----:B------:R-:W-:Y:S01]  /*7dd0*/  LOP3.LUT R4, R4, 0x640, RZ, 0xc0, !PT ;  /* 0x0000064004047812 */ /* 0x000fe200078ec0ff */
[----:B------:R-:W1:Y:S01]  /*7de0*/  LDC.64 R70, c[0x0][0x888] ;  /* 0x00022200ff467b82 */ /* 0x000e620000000a00 */
[----:B------:R-:W-:Y:S01]  /*7df0*/  LOP3.LUT R5, R2, 0x20, R5, 0xf8, !PT ;  /* 0x0000002002057812 */ /* 0x000fe200078ef805 */
[----:B------:R-:W-:Y:S01]  /*7e00*/  IMAD.SHL.U32 R2, R69, 0x8, RZ ;  /* 0x0000000845027824 */ /* 0x000fe200078e00ff */
[----:B------:R-:W-:Y:S01]  /*7e10*/  LOP3.LUT R3, R4, 0x800, R3, 0xf8, !PT ;  /* 0x0000080004037812 */ /* 0x000fe200078ef803 */
[----:B------:R-:W-:Y:S01]  /*7e20*/  UIADD3 UR4, UPT, UPT, UR57, 0x1600, URZ ;  /* 0x0000160039047890 */ /* 0x000fe2000fffe0ff */
[----:B------:R-:W-:Y:S01]  /*7e30*/  IMAD.MOV.U32 R36, RZ, RZ, RZ ;  /* 0x000000ffff247224 */ /* 0x000fe200078e00ff */
[----:B------:R-:W2:Y:S01]  /*7e40*/  LDCU UR59, c[0x0][0x370] ;  /* 0x00006e00ff3b77ac */ /* 0x000ea20008000800 */
[----:B------:R-:W-:Y:S01]  /*7e50*/  LOP3.LUT R2, R5, 0x30, R2, 0x78, !PT ;  /* 0x0000003005027812 */ /* 0x000fe200078e7802 */
[----:B------:R-:W3:Y:S01]  /*7e60*/  LDC.64 R76, c[0x0][0x890] ;  /* 0x00022400ff4c7b82 */ /* 0x000ee20000000a00 */
[----:B------:R-:W-:Y:S01]  /*7e70*/  IMAD.MOV.U32 R86, RZ, RZ, RZ ;  /* 0x000000ffff567224 */ /* 0x000fe200078e00ff */
[----:B------:R-:W4:Y:S01]  /*7e80*/  LDCU.64 UR62, c[0x0][0x348] ;  /* 0x00006900ff3e77ac */ /* 0x000f220008000a00 */
[----:B------:R-:W-:Y:S01]  /*7e90*/  LOP3.LUT R79, R3, R2, RZ, 0xfc, !PT ;  /* 0x00000002034f7212 */ /* 0x000fe200078efcff */
[----:B------:R-:W-:Y:S01]  /*7ea0*/  IMAD.SHL.U32 R3, R81, 0x200000, RZ ;  /* 0x0020000051037824 */ /* 0x000fe200078e00ff */
[----:B------:R-:W2:Y:S01]  /*7eb0*/  LDS R0, [UR57+0x550] ;  /* 0x00055039ff007984 */ /* 0x000ea20008000800 */
[----:B------:R-:W-:-:S02]  /*7ec0*/  IMAD.SHL.U32 R2, R69, 0x10, RZ ;  /* 0x0000001045027824 */ /* 0x000fc400078e00ff */
[----:B------:R-:W1:Y:S01]  /*7ed0*/  LDC.64 R74, c[0x0][0x8b0] ;  /* 0x00022c00ff4a7b82 */ /* 0x000e620000000a00 */
[----:B------:R-:W-:Y:S01]  /*7ee0*/  LOP3.LUT R3, R3, 0x200000, RZ, 0xc0, !PT ;  /* 0x0020000003037812 */ /* 0x000fe200078ec0ff */
[----:B------:R-:W-:Y:S01]  /*7ef0*/  VIADD R78, R79, UR57 ;  /* 0x000000394f4e7c36 */ /* 0x000fe20008000000 */
[----:B------:R-:W1:Y:S01]  /*7f00*/  LDCU UR41, c[0x0][0xb0c] ;  /* 0x00016180ff2977ac */ /* 0x000e620008000800 */
[----:B------:R-:W-:Y:S01]  /*7f10*/  LOP3.LUT R2, R2, 0x20, RZ, 0xc0, !PT ;  /* 0x0000002002027812 */ /* 0x000fe200078ec0ff */
[----:B------:R-:W-:Y:S01]  /*7f20*/  IMAD.MOV.U32 R83, RZ, RZ, RZ ;  /* 0x000000ffff537224 */ /* 0x000fe200078e00ff */
[----:B------:R-:W-:Y:S01]  /*7f30*/  LOP3.LUT R37, R3, 0x400000, R37, 0xf8, !PT ;  /* 0x0040000003257812 */ /* 0x000fe200078ef825 */
[----:B------:R-:W-:Y:S01]  /*7f40*/  IMAD.U32 R87, RZ, RZ, UR4 ;  /* 0x00000004ff577e24 */ /* 0x000fe2000f8e00ff */
[----:B------:R-:W1:Y:S01]  /*7f50*/  LDC.64 R72, c[0x0][0x8a8] ;  /* 0x00022a00ff487b82 */ /* 0x000e620000000a00 */
[----:B------:R-:W-:Y:S01]  /*7f60*/  IADD3 R78, PT, PT, -R2, 0x600, R78 ;  /* 0x00000600024e7810 */ /* 0x000fe20007ffe14e */
[----:B------:R-:W1:Y:S01]  /*7f70*/  LDCU UR55, c[0x0][0xb20] ;  /* 0x00016400ff3777ac */ /* 0x000e620008000800 */
[----:B------:R-:W1:Y:S01]  /*7f80*/  LDCU UR40, c[0x0][0xb30] ;  /* 0x00016600ff2877ac */ /* 0x000e620008000800 */
[----:B------:R-:W1:Y:S01]  /*7f90*/  LDCU.64 UR38, c[0x0][0xb28] ;  /* 0x00016500ff2677ac */ /* 0x000e620008000a00 */
[----:B------:R-:W1:Y:S01]  /*7fa0*/  LDCU.128 UR44, c[0x0][0xb10] ;  /* 0x00016200ff2c77ac */ /* 0x000e620008000c00 */
[----:B------:R-:W1:Y:S01]  /*7fb0*/  LDCU UR58, c[0x0][0x374] ;  /* 0x00006e80ff3a77ac */ /* 0x000e620008000800 */
[----:B------:R-:W-:Y:S01]  /*7fc0*/  UIADD3 UR56, UPT, UPT, UR57, 0x600, URZ ;  /* 0x0000060039387890 */ /* 0x000fe2000fffe0ff */
[----:B--2-4-:R-:W-:-:S11]  /*7fd0*/  IMAD.IADD R37, R0, 0x1, R37 ;  /* 0x0000000100257824 */ /* 0x014fd600078e0225 */
.L_x_181:
[----:B------:R-:W-:Y:S02]  /*7fe0*/  LEA R3, R83, UR57, 0x3 ;  /* 0x0000003953037c11 */ /* 0x000fe4000f8e18ff */
[----:B------:R-:W-:Y:S02]  /*7ff0*/  SHF.L.U32 R0, R85, 0x1f, RZ ;  /* 0x0000001f55007819 */ /* 0x000fe400000006ff */
[----:B-1----:R-:W-:Y:S02]  /*8000*/  LEA R4, R83, UR57, 0x4 ;  /* 0x0000003953047c11 */ /* 0x002fe4000f8e20ff */
[----:B--2---:R-:W2:Y:S02]  /*8010*/  SYNCS.PHASECHK.TRANS64.TRYWAIT P0, [R3+URZ+0x4a0], R0 ;  /* 0x0004a000030075a7 */ /* 0x004ea400080011ff */
[----:B--2---:R-:W-:Y:S05]  /*8020*/  @!P0 BRA `(.L_x_164) ;  /* 0x0000003c00108947 */ /* 0x004fea0003800000 */
.L_x_352:
        /* <DEDUP_REMOVED lines=11> */
[----:B------:R-:W-:Y:S01]  /*80e0*/  PLOP3.LUT P0, PT, PT, PT, UP1, 0x80, 0x8 ;  /* 0x000000000008781c */ /* 0x000fe20003f0f018 */
[----:B------:R-:W-:Y:S11]  /*80f0*/  UP2UR UR61, UPR, URZ, 0x2 ;  /* 0x00000002ff3d7883 */ /* 0x000ff60008000000 */
[----:B------:R-:W-:Y:S01]  /*8100*/  @!UPT UIADD3 URZ, UPT, UPT, URZ, URZ, URZ ;  /* 0x000000fffffff290 */ /* 0x000fe2000fffe0ff */
[----:B--2---:R-:W-:Y:S02]  /*8110*/  @P0 SHF.R.U32.HI R0, RZ, 0x10, R5 ;  /* 0x00000010ff000819 */ /* 0x004fe40000011605 */
        /* <DEDUP_REMOVED lines=13> */
[----:B------:R-:W-:Y:S02]  /*81f0*/  UISETP.NE.AND UP0, UPT, UR46, 0x1, UPT ;  /* 0x000000012e00788c */ /* 0x000fe4000bf05270 */
[----:B------:R-:W-:Y:S02]  /*8200*/  USHF.R.U32.HI UR15, URZ, UR55, UR15 ;  /* 0x00000037ff0f7299 */ /* 0x000fe4000801160f */
[----:B------:R-:W-:Y:S02]  /*8210*/  UIMAD.WIDE.U32 UR18, UR59, UR44, URZ ;  /* 0x0000002c3b1272a5 */ /* 0x000fe4000f8e00ff */
[----:B------:R-:W-:Y:S02]  /*8220*/  UIMAD.WIDE.U32 UR20, UR42, UR47, URZ ;  /* 0x0000002f2a1472a5 */ /* 0x000fe4000f8e00ff */
[----:B------:R-:W-:Y:S02]  /*8230*/  USEL UR4, UR58, UR15, !UP0 ;  /* 0x0000000f3a047287 */ /* 0x000fe4000c000000 */
[----:B------:R-:W-:Y:S02]  /*8240*/  UISETP.NE.AND UP2, UPT, UR37, 0x1, UPT ;  /* 0x000000012500788c */ /* 0x000fe4000bf45270 */
[----:B------:R-:W-:Y:S02]  /*8250*/  USHF.R.U32.HI UR14, URZ, UR45, UR19 ;  /* 0x0000002dff0e7299 */ /* 0x000fe40008011613 */
[----:B------:R-:W-:Y:S02]  /*8260*/  USHF.R.U32.HI UR15, URZ, UR55, UR21 ;  /* 0x00000037ff0f7299 */ /* 0x000fe40008011615 */
[----:B------:R-:W-:Y:S02]  /*8270*/  UIMAD.WIDE.U32 UR18, UR4, UR38, URZ ;  /* 0x00000026041272a5 */ /* 0x000fe4000f8e00ff */
[----:B------:R-:W-:Y:S02]  /*8280*/  UISETP.NE.AND UP1, UPT, UR41, 0x1, UPT ;  /* 0x000000012900788c */ /* 0x000fe4000bf25270 */
[----:B------:R-:W-:Y:S02]  /*8290*/  UIMAD.WIDE.U32 UR16, UR43, UR44, URZ ;  /* 0x0000002c2b1072a5 */ /* 0x000fe4000f8e00ff */
[----:B------:R-:W-:Y:S02]  /*82a0*/  USEL UR8, UR42, UR15, !UP0 ;  /* 0x0000000f2a087287 */ /* 0x000fe4000c000000 */
[----:B------:R-:W-:Y:S02]  /*82b0*/  USEL UR9, UR59, UR14, !UP1 ;  /* 0x0000000e3b097287 */ /* 0x000fe4000c800000 */
[----:B------:R-:W-:Y:S02]  /*82c0*/  USHF.R.U32.HI UR14, URZ, UR45, UR17 ;  /* 0x0000002dff0e7299 */ /* 0x000fe40008011611 */
[----:B------:R-:W-:Y:S02]  /*82d0*/  UIMAD.WIDE.U32 UR16, UR9, UR38, URZ ;  /* 0x00000026091072a5 */ /* 0x000fe4000f8e00ff */
[----:B------:R-:W-:Y:S02]  /*82e0*/  USEL UR5, UR43, UR14, !UP1 ;  /* 0x0000000e2b057287 */ /* 0x000fe4000c800000 */
[----:B------:R-:W-:Y:S02]  /*82f0*/  @UP2 USHF.R.U32.HI UR9, URZ, UR39, UR17 ;  /* 0x00000027ff092299 */ /* 0x000fe40008011611 */
[----:B------:R-:W-:Y:S02]  /*8300*/  UIMAD.WIDE.U32 UR12, UR8, UR38, URZ ;  /* 0x00000026080c72a5 */ /* 0x000fe4000f8e00ff */
[----:B------:R-:W-:Y:S02]  /*8310*/  UIMAD UR6, UR37, UR9, URZ ;  /* 0x00000009250672a4 */ /* 0x000fe4000f8e02ff */
[----:B------:R-:W-:Y:S01]  /*8320*/  USHF.R.U32.HI UR11, URZ, UR39, UR13 ;  /* 0x00000027ff0b7299 */ /* 0x000fe2000801160d */
[----:B------:R-:W-:Y:S02]  /*8330*/  UMOV UR15, UR19 ;  /* 0x00000013000f7c82 */ /* 0x000fe40008000000 */
[----:B------:R-:W-:Y:S02]  /*8340*/  @UP2 USHF.R.U32.HI UR4, URZ, UR39, UR15 ;  /* 0x00000027ff042299 */ /* 0x000fe4000801160f */
[----:B------:R-:W-:Y:S02]  /*8350*/  USEL UR12, UR8, UR11, !UP2 ;  /* 0x0000000b080c7287 */ /* 0x000fe4000d000000 */
[----:B------:R-:W-:Y:S02]  /*8360*/  UIMAD UR4, UR37, UR4, URZ ;  /* 0x00000004250472a4 */ /* 0x000fe4000f8e02ff */
[----:B------:R-:W-:Y:S02]  /*8370*/  UIADD3 UR11, UPT, UPT, -UR12, URZ, URZ ;  /* 0x000000ff0c0b7290 */ /* 0x000fe4000fffe1ff */
[----:B------:R-:W-:Y:S02]  /*8380*/  UISETP.GE.AND UP0, UPT, UR8, UR4, UPT ;  /* 0x000000040800728c */ /* 0x000fe4000bf06270 */
[----:B------:R-:W-:Y:S02]  /*8390*/  UIMAD UR11, UR37, UR11, UR8 ;  /* 0x0000000b250b72a4 */ /* 0x000fe4000f8e0208 */
[----:B------:R-:W-:Y:S02]  /*83a0*/  UISETP.GE.OR UP0, UPT, UR5, UR6, UP0 ;  /* 0x000000060500728c */ /* 0x000fe40008706670 */
[----:B------:R-:W-:Y:S02]  /*83b0*/  UIMAD.WIDE.U32 UR6, UR5, UR38, URZ ;  /* 0x00000026050672a5 */ /* 0x000fe4000f8e00ff */
[----:B------:R-:W-:Y:S04]  /*83c0*/  UIADD3 UR6, UPT, UPT, -UR8, URZ, URZ ;  /* 0x000000ff08067290 */ /* 0x000fe8000fffe1ff */
[----:B------:R-:W-:Y:S03]  /*83d0*/  UIMAD UR42, UR46, UR6, UR42 ;  /* 0x000000062e2a72a4 */ /* 0x000fe6000f8e022a */
[----:B------:R-:W-:Y:S02]  /*83e0*/  @!UP0 USHF.R.U32.HI UR4, URZ, UR39, UR7 ;  /* 0x00000027ff048299 */ /* 0x000fe40008011607 */
[----:B------:R-:W-:Y:S02]  /*83f0*/  UIADD3 UR7, UPT, UPT, -UR5, URZ, URZ ;  /* 0x000000ff05077290 */ /* 0x000fe4000fffe1ff */
[----:B------:R-:W-:Y:S02]  /*8400*/  @!UP0 USEL UR4, UR5, UR4, !UP2 ;  /* 0x0000000405048287 */ /* 0x000fe4000d000000 */
[----:B------:R-:W-:Y:S02]  /*8410*/  UIMAD UR43, UR41, UR7, UR43 ;  /* 0x00000007292b72a4 */ /* 0x000fe4000f8e022b */
[----:B------:R-:W-:Y:S02]  /*8420*/  @!UP0 UIMAD UR10, UR9, UR11, UR4 ;  /* 0x0000000b090a82a4 */ /* 0x000fe4000f8e0204 */
[----:B------:R-:W-:Y:S04]  /*8430*/  @!UP0 UIADD3 UR11, UPT, UPT, UR12, -UR4, URZ ;  /* 0x800000040c0b8290 */ /* 0x000fe8000fffe0ff */
[----:B------:R-:W-:Y:S03]  /*8440*/  @!UP0 UIMAD UR8, UR11, UR37, UR5 ;  /* 0x000000250b0882a4 */ /* 0x000fe6000f8e0205 */
[----:B------:R-:W-:Y:S02]  /*8450*/  @!UP0 UMOV UR5, UR10 ;  /* 0x0000000a00058c82 */ /* 0x000fe40008000000 */
[----:B------:R-:W-:Y:S02]  /*8460*/  UIMAD UR43, UR5, UR41, UR43 ;  /* 0x00000029052b72a4 */ /* 0x000fe4000f8e022b */
[----:B------:R-:W-:Y:S11]  /*8470*/  UIMAD UR42, UR8, UR46, UR42 ;  /* 0x0000002e082a72a4 */ /* 0x000ff6000f8e022a */
[----:B------:R-:W-:Y:S01]  /*8480*/  @!UPT UIADD3 URZ, UPT, UPT, URZ, URZ, URZ ;  /* 0x000000fffffff290 */ /* 0x000fe2000fffe0ff */
.L_x_165:
[----:B------:R-:W-:Y:S01]  /*8490*/  UISETP.NE.AND UP0, UPT, UR40, 0x1, UPT ;  /* 0x000000012800788c */ /* 0x000fe2000bf05270 */
[----:B------:R-:W-:Y:S10]  /*84a0*/  IADD3 R83, PT, PT, R83, 0x1, RZ ;  /* 0x0000000153537810 */ /* 0x000ff40007ffe0ff */
[----:B------:R-:W2:Y:S01]  /*84b0*/  @!UP0 LDCU.128 UR8, c[0x0][0xb10] ;  /* 0x00016200ff0887ac */ /* 0x000ea20008000c00 */
[----:B------:R-:W4:Y:S01]  /*84c0*/  @!UP0 LDCU UR5, c[0x0][0xb0c] ;  /* 0x00016180ff0587ac */ /* 0x000f220008000800 */
[----:B------:R-:W3:Y:S01]  /*84d0*/  @!UP0 LDCU UR4, c[0x0][0xb20] ;  /* 0x00016400ff0487ac */ /* 0x000ee20008000800 */
[----:B--2---:R-:W-:Y:S02]  /*84e0*/  UIMAD.WIDE.U32 UR6, UR43, UR8, URZ ;  /* 0x000000082b0672a5 */ /* 0x004fe4000f8e00ff */
[----:B------:R-:W-:Y:S02]  /*84f0*/  UIMAD.WIDE.U32 UR12, UR42, UR11, URZ ;  /* 0x0000000b2a0c72a5 */ /* 0x000fe4000f8e00ff */
[----:B------:R-:W-:Y:S02]  /*8500*/  @!UP0 UISETP.NE.AND UP1, UPT, UR10, 0x1, UPT ;  /* 0x000000010a00888c */ /* 0x000fe4000bf25270 */
[----:B------:R-:W-:Y:S02]  /*8510*/  @!UP0 USHF.R.U32.HI UR7, URZ, UR9, UR7 ;  /* 0x00000009ff078299 */ /* 0x000fe40008011607 */
[----:B----4-:R-:W-:Y:S02]  /*8520*/  @!UP0 UISETP.NE.AND UP2, UPT, UR5, 0x1, UPT ;  /* 0x000000010500888c */ /* 0x010fe4000bf45270 */
[----:B---3--:R-:W-:Y:S02]  /*8530*/  @!UP0 USHF.R.U32.HI UR4, URZ, UR4, UR13 ;  /* 0x00000004ff048299 */ /* 0x008fe4000801160d */
[----:B------:R-:W-:Y:S02]  /*8540*/  @!UP0 USEL UR7, UR43, UR7, !UP2 ;  /* 0x000000072b078287 */ /* 0x000fe4000d000000 */
[----:B------:R-:W-:Y:S04]  /*8550*/  @!UP0 USEL UR6, UR42, UR4, !UP1 ;  /* 0x000000042a068287 */ /* 0x000fe8000c800000 */
[----:B------:R-:W-:Y:S02]  /*8560*/  @!UP0 UIADD3 UR4, UPT, UPT, -UR7, UR6, URZ ;  /* 0x0000000607048290 */ /* 0x000fe4000fffe1ff */
[----:B------:R-:W-:Y:S02]  /*8570*/  @!UP0 UIADD3 UR6, UPT, UPT, UR7, -UR6, URZ ;  /* 0x8000000607068290 */ /* 0x000fe4000fffe0ff */
[----:B------:R-:W-:Y:S02]  /*8580*/  @!UP0 UIMAD UR43, UR4, UR5, UR43 ;  /* 0x00000005042b82a4 */ /* 0x000fe4000f8e022b */
[----:B------:R-:W-:Y:S02]  /*8590*/  @!UP0 UIMAD UR42, UR6, UR10, UR42 ;  /* 0x0000000a062a82a4 */ /* 0x000fe4000f8e022a */
[----:B------:R-:W-:Y:S09]  /*85a0*/  ULOP3.LUT UP0, URZ, UR56, 0x1b0, URZ, 0xc0, !UPT ;  /* 0x000001b038ff7892 */ /* 0x000ff2000f80c0ff */
[----:B------:R-:W-:Y:S05]  /*85b0*/  BRA.U !UP0, `(.L_x_166) ;  /* 0x0000000108407547 */ /* 0x000fea000b800000 */
[----:B------:R-:W2:Y:S01]  /*85c0*/  LDCU.64 UR8, c[0x4][0x80] ;  /* 0x01001000ff0877ac */ /* 0x000ea20008000a00 */
[----:B------:R-:W-:Y:S01]  /*85d0*/  MOV R3, 0x0 ;  /* 0x0000000000037802 */ /* 0x000fe20000000f00 */
[----:B------:R-:W-:Y:S02]  /*85e0*/  HFMA2 R12, -RZ, RZ, 0, 5.9604644775390625e-08 ;  /* 0x00000001ff0c7431 */ /* 0x000fe400000001ff */
[----:B------:R-:W-:Y:S02]  /*85f0*/  IMAD.MOV.U32 R8, RZ, RZ, 0x70 ;  /* 0x00000070ff087424 */ /* 0x000fe400078e00ff */
[----:B------:R-:W-:Y:S01]  /*8600*/  IMAD.MOV.U32 R13, RZ, RZ, RZ ;  /* 0x000000ffff0d7224 */ /* 0x000fe200078e00ff */
[----:B------:R-:W3:Y:S01]  /*8610*/  LDCU.64 UR6, c[0x4][0x88] ;  /* 0x01001100ff0677ac */ /* 0x000ee20008000a00 */
[----:B------:R-:W4:Y:S01]  /*8620*/  LDC.64 R2, c[0x4][R3] ;  /* 0x0100000003027b82 */ /* 0x000f220000000a00 */
[----:B------:R-:W1:Y:S01]  /*8630*/  LDCU.64 UR4, c[0x4][0x8] ;  /* 0x01000100ff0477ac */ /* 0x000e620008000a00 */
[----:B--2---:R-:W-:Y:S01]  /*8640*/  MOV R5, UR9 ;  /* 0x0000000900057c02 */ /* 0x004fe20008000f00 */
[----:B------:R-:W-:Y:S01]  /*8650*/  IMAD.U32 R4, RZ, RZ, UR8 ;  /* 0x00000008ff047e24 */ /* 0x000fe2000f8e00ff */
[----:B---3--:R-:W-:Y:S01]  /*8660*/  MOV R7, UR7 ;  /* 0x0000000700077c02 */ /* 0x008fe20008000f00 */
[----:B------:R-:W-:Y:S01]  /*8670*/  IMAD.U32 R6, RZ, RZ, UR6 ;  /* 0x00000006ff067e24 */ /* 0x000fe2000f8e00ff */
[----:B-1----:R-:W-:Y:S01]  /*8680*/  MOV R11, UR5 ;  /* 0x00000005000b7c02 */ /* 0x002fe20008000f00 */
[----:B------:R-:W-:Y:S02]  /*8690*/  IMAD.U32 R10, RZ, RZ, UR4 ;  /* 0x00000004ff0a7e24 */ /* 0x000fe4000f8e00ff */
[----:B------:R-:W-:Y:S07]  /*86a0*/  LEPC R20, `(.L_x_166) ;  /* 0x000000001014794e */ /* 0x000fee0000000000 */
[----:B----45:R-:W-:Y:S05]  /*86b0*/  CALL.ABS.NOINC R2 ;  /* 0x0000000002007343 */ /* 0x030fea0003c00000 */
.L_x_166:
[----:B------:R-:W-:Y:S01]  /*86c0*/  LOP3.LUT P0, RZ, R87, 0x1b0, RZ, 0xc0, !PT ;  /* 0x000001b057ff7812 */ /* 0x000fe2000780c0ff */
[----:B------:R-:W-:Y:S11]  /*86d0*/  BSSY.RECONVERGENT B6, `(.L_x_167) ;  /* 0x0000013000067945 */ /* 0x000ff60003800200 */
[----:B------:R-:W-:Y:S01]  /*86e0*/  @!UPT UIADD3 URZ, UPT, UPT, URZ, URZ, URZ ;  /* 0x000000fffffff290 */ /* 0x000fe2000fffe0ff */
[----:B------:R-:W-:Y:S05]  /*86f0*/  @!P0 BRA `(.L_x_168) ;  /* 0x0000000000408947 */ /* 0x000fea0003800000 */
        /* <DEDUP_REMOVED lines=16> */
.L_x_168:
[----:B------:R-:W-:Y:S05]  /*8800*/  BSYNC.RECONVERGENT B6 ;  /* 0x0000000000067941 */ /* 0x000fea0003800200 */
.L_x_167:
[----:B------:R-:W-:Y:S02]  /*8810*/  ISETP.NE.U32.AND P0, PT, R70, RZ, PT ;  /* 0x000000ff4600720c */ /* 0x000fe40003f05070 */
[C---:B------:R-:W-:Y:S02]  /*8820*/  ISETP.NE.U32.AND P2, PT, R76.reuse, RZ, PT ;  /* 0x000000ff4c00720c */ /* 0x040fe40003f45070 */
[----:B------:R-:W-:Y:S02]  /*8830*/  ISETP.NE.AND.EX P0, PT, R71, RZ, PT, P0 ;  /* 0x000000ff4700720c */ /* 0x000fe40003f05300 */
[----:B------:R-:W-:Y:S02]  /*8840*/  ISETP.NE.U32.AND P4, PT, R76, RZ, PT ;  /* 0x000000ff4c00720c */ /* 0x000fe40003f85070 */
[C---:B------:R-:W-:Y:S02]  /*8850*/  ISETP.NE.AND.EX P2, PT, R77.reuse, RZ, P0, P2 ;  /* 0x000000ff4d00720c */ /* 0x040fe40000745320 */
[----:B------:R-:W-:Y:S02]  /*8860*/  ISETP.NE.AND.EX P4, PT, R77, RZ, PT, P4 ;  /* 0x000000ff4d00720c */ /* 0x000fe40003f85340 */
[----:B------:R-:W-:Y:S02]  /*8870*/  ISETP.NE.U32.AND P5, PT, R74, RZ, PT ;  /* 0x000000ff4a00720c */ /* 0x000fe40003fa5070 */
[----:B------:R-:W-:Y:S02]  /*8880*/  PLOP3.LUT P0, PT, PT, PT, PT, 0x8, 0x80 ;  /* 0x000000000080781c */ /* 0x000fe40003f0e170 */
[----:B------:R-:W-:Y:S05]  /*8890*/  ISETP.NE.AND.EX P5, PT, R75, RZ, PT, P5 ;  /* 0x000000ff4b00720c */ /* 0x000fea0003fa5350 */
[----:B------:R-:W-:Y:S02]  /*88a0*/  @!P2 ISETP.NE.U32.AND P1, PT, R70, RZ, PT ;  /* 0x000000ff4600a20c */ /* 0x000fe40003f25070 */
[----:B------:R-:W-:Y:S02]  /*88b0*/  @!P2 PLOP3.LUT P0, PT, P4, PT, PT, 0x80, 0x8 ;  /* 0x000000000008a81c */ /* 0x000fe4000270f070 */
[----:B------:R-:W-:Y:S01]  /*88c0*/  @!P2 ISETP.NE.AND.EX P1, PT, R71, RZ, PT, P1 ;  /* 0x000000ff4700a20c */ /* 0x000fe20003f25310 */
[----:B------:R-:W-:Y:S01]  /*88d0*/  @!UPT UIADD3 URZ, UPT, UPT, URZ, URZ, URZ ;  /* 0x000000fffffff290 */ /* 0x000fe2000fffe0ff */
[----:B------:R-:W-:Y:S11]  /*88e0*/  @!P4 BRA `(.L_x_169) ;  /* 0x00000000002cc947 */ /* 0x000ff60003800000 */
[----:B------:R-:W-:Y:S01]  /*88f0*/  ISETP.NE.U32.AND P3, PT, R70, RZ, PT ;  /* 0x000000ff4600720c */ /* 0x000fe20003f65070 */
[----:B------:R-:W-:Y:S03]  /*8900*/  IMAD.MOV.U32 R80, RZ, RZ, 0x1 ;  /* 0x00000001ff507424 */ /* 0x000fe600078e00ff */
[----:B------:R-:W-:Y:S11]  /*8910*/  ISETP.NE.AND.EX P3, PT, R71, RZ, PT, P3 ;  /* 0x000000ff4700720c */ /* 0x000ff60003f65330 */
[----:B------:R-:W-:Y:S02]  /*8920*/  @!UPT UIADD3 URZ, UPT, UPT, URZ, URZ, URZ ;  /* 0x000000fffffff290 */ /* 0x000fe4000fffe0ff */
[----:B------:R-:W2:Y:S01]  /*8930*/  @P3 LDC.64 R2, c[0x0][0x888] ;  /* 0x00022200ff023b82 */ /* 0x000ea20000000a00 */
[----:B-1----:R-:W-:Y:S04]  /*8940*/  @P3 IMAD R0, R76, UR36, RZ ;  /* 0x000000244c003c24 */ /* 0x002fe8000f8e02ff */
[----:B--2---:R-:W-:Y:S04]  /*8950*/  @P3 IMAD.WIDE R2, R0, 0x4, R2 ;  /* 0x0000000400023825 */ /* 0x004fe800078e0202 */
[----:B------:R-:W-:Y:S01]  /*8960*/  HFMA2 R0, -RZ, RZ, 0, 5.9604644775390625e-08 ;  /* 0x00000001ff007431 */ /* 0x000fe200000001ff */
[----:B-----5:R2:W5:Y:S04]  /*8970*/  @P3 LDG.E R39, desc[UR52][R2.64] ;  /* 0x0000003402273981 */ /* 0x020568000c1e1900 */
[----:B------:R-:W-:Y:S01]  /*8980*/  @!P3 PRMT R80, R0, 0x7610, R80 ;  /* 0x000076100050b816 */ /* 0x000fe20000000050 */
[----:B--2---:R-:W3:Y:S06]  /*8990*/  @!P3 LDC R39, c[0x0][0x880] ;  /* 0x00022000ff27bb82 */ /* 0x004eec0000000800 */
.L_x_169:
[----:B------:R-:W-:Y:S05]  /*89a0*/  @!P5 BRA `(.L_x_170) ;  /* 0x000000000020d947 */ /* 0x000fea0003800000 */
[----:B------:R-:W-:Y:S04]  /*89b0*/  ISETP.NE.U32.AND P3, PT, R72, RZ, PT ;  /* 0x000000ff4800720c */ /* 0x000fe80003f65070 */
[----:B------:R-:W-:Y:S11]  /*89c0*/  ISETP.NE.AND.EX P3, PT, R73, RZ, PT, P3 ;  /* 0x000000ff4900720c */ /* 0x000ff60003f65330 */
[----:B------:R-:W-:Y:S02]  /*89d0*/  @!UPT UIADD3 URZ, UPT, UPT, URZ, URZ, URZ ;  /* 0x000000fffffff290 */ /* 0x000fe4000fffe0ff */
[----:B------:R-:W2:Y:S01]  /*89e0*/  @P3 LDC.64 R2, c[0x0][0x8a8] ;  /* 0x00022a00ff023b82 */ /* 0x000ea20000000a00 */
[----:B-1----:R-:W-:Y:S04]  /*89f0*/  @P3 IMAD R0, R74, UR36, RZ ;  /* 0x000000244a003c24 */ /* 0x002fe8000f8e02ff */
[----:B--2---:R-:W-:Y:S05]  /*8a00*/  @P3 IMAD.WIDE R2, R0, 0x4, R2 ;  /* 0x0000000400023825 */ /* 0x004fea00078e0202 */
[----:B-----5:R2:W5:Y:S02]  /*8a10*/  @P3 LDG.E R38, desc[UR52][R2.64] ;  /* 0x0000003402263981 */ /* 0x020564000c1e1900 */
[----:B--2---:R-:W4:Y:S02]  /*8a20*/  @!P3 LDC R38, c[0x0][0x8a0] ;  /* 0x00022800ff26bb82 */ /* 0x004f240000000800 */
.L_x_170:
[----:B---3-5:R-:W-:Y:S01]  /*8a30*/  @!P2 FSETP.NEU.AND P3, PT, R39, RZ, PT ;  /* 0x000000ff2700a20b */ /* 0x028fe20003f6d000 */
[----:B------:R-:W-:Y:S01]  /*8a40*/  BSSY B1, `(.L_x_171) ;  /* 0x0000036000017945 */ /* 0x000fe20003800000 */
[----:B------:R-:W-:Y:S02]  /*8a50*/  @!P2 SEL R2, RZ, 0xffffffff, P1 ;  /* 0xffffffffff02a807 */ /* 0x000fe40000800000 */
[----:B------:R-:W-:Y:S02]  /*8a60*/  CS2R R18, SRZ ;  /* 0x0000000000127805 */ /* 0x000fe4000001ff00 */
[----:B-1----:R-:W-:Y:S02]  /*8a70*/  @!P2 SEL R0, RZ, 0xffffffff, P3 ;  /* 0xffffffffff00a807 */ /* 0x002fe40001800000 */
[----:B------:R-:W-:Y:S02]  /*8a80*/  CS2R R16, SRZ ;  /* 0x0000000000107805 */ /* 0x000fe4000001ff00 */
[----:B------:R-:W-:Y:S02]  /*8a90*/  @!P2 LOP3.LUT P1, RZ, R80, 0xff, RZ, 0xc0, !PT ;  /* 0x000000ff50ffa812 */ /* 0x000fe4000782c0ff */
[----:B------:R-:W-:Y:S02]  /*8aa0*/  CS2R R26, SRZ ;  /* 0x00000000001a7805 */ /* 0x000fe4000001ff00 */
[----:B------:R-:W-:Y:S02]  /*8ab0*/  LEA R82, R36, UR57, 0x3 ;  /* 0x0000003924527c11 */ /* 0x000fe4000f8e18ff */
[----:B------:R-:W-:Y:S02]  /*8ac0*/  CS2R R24, SRZ ;  /* 0x0000000000187805 */ /* 0x000fe4000001ff00 */
[----:B------:R-:W-:Y:S01]  /*8ad0*/  @P0 SEL R0, R2, R0, !P1 ;  /* 0x0000000002000207 */ /* 0x000fe20004800000 */
[----:B------:R-:W-:Y:S01]  /*8ae0*/  IMAD R2, R36, 0x20, R37 ;  /* 0x0000002024027824 */ /* 0x000fe200078e0225 */
[----:B------:R-:W-:Y:S02]  /*8af0*/  SHF.L.U32 R4, R86, 0x1f, RZ ;  /* 0x0000001f56047819 */ /* 0x000fe400000006ff */
[----:B------:R-:W-:Y:S02]  /*8b00*/  @!P2 LOP3.LUT R0, R0, 0x1, RZ, 0xc0, !PT ;  /* 0x000000010000a812 */ /* 0x000fe400078ec0ff */
[----:B------:R-:W-:Y:S02]  /*8b10*/  PLOP3.LUT P5, PT, PT, PT, PT, 0x8, 0x80 ;  /* 0x000000000080781c */ /* 0x000fe40003fae170 */
[----:B------:R-:W-:Y:S11]  /*8b20*/  ISETP.NE.U32.OR P2, PT, R0, 0x1, P2 ;  /* 0x000000010000780c */ /* 0x000ff60001745470 */
[----:B------:R-:W-:Y:S02]  /*8b30*/  @!UPT UIADD3 URZ, UPT, UPT, URZ, URZ, URZ ;  /* 0x000000fffffff290 */ /* 0x000fe4000fffe0ff */
[----:B------:R-:W-:Y:S04]  /*8b40*/  @P2 SHF.L.U32 R0, R84, 0x1f, RZ ;  /* 0x0000001f54002819 */ /* 0x000fe800000006ff */
[----:B------:R-:W1:Y:S01]  /*8b50*/  @P2 SYNCS.PHASECHK.TRANS64.TRYWAIT P0, [UR57+0x480], R0 ;  /* 0x00048000ff0025a7 */ /* 0x000e620008001139 */
[----:B------:R2:W3:Y:S01]  /*8b60*/  SYNCS.PHASECHK.TRANS64.TRYWAIT P3, [R82+URZ+0x4c0], R4 ;  /* 0x0004c004520075a7 */ /* 0x0004e200080611ff */
[----:B-1----:R-:W-:Y:S01]  /*8b70*/  @P2 PLOP3.LUT P5, PT, P0, PT, PT, 0x8, 0x80 ;  /* 0x000000000080281c */ /* 0x002fe200007ae170 */
[----:B------:R-:W-:Y:S01]  /*8b80*/  @!UPT UIADD3 URZ, UPT, UPT, URZ, URZ, URZ ;  /* 0x000000fffffff290 */ /* 0x000fe2000fffe0ff */
[----:B--23--:R-:W-:Y:S11]  /*8b90*/  @!P2 BRA `(.L_x_172) ;  /* 0x000000000080a947 */ /* 0x00cff60003800000 */
[----:B------:R-:W-:Y:S01]  /*8ba0*/  ISETP.NE.U32.AND P0, PT, R70, RZ, PT ;  /* 0x000000ff4600720c */ /* 0x000fe20003f05070 */
[----:B------:R-:W-:Y:S01]  /*8bb0*/  BSSY B0, `(.L_x_173) ;  /* 0x0000012000007945 */ /* 0x000fe20003800000 */
[----:B------:R-:W-:Y:S02]  /*8bc0*/  FSETP.NEU.AND P2, PT, R39, RZ, PT ;  /* 0x000000ff2700720b */ /* 0x000fe40003f4d000 */
[----:B------:R-:W-:Y:S02]  /*8bd0*/  CS2R R26, SRZ ;  /* 0x00000000001a7805 */ /* 0x000fe4000001ff00 */
[----:B------:R-:W-:Y:S02]  /*8be0*/  ISETP.NE.AND.EX P0, PT, R71, RZ, PT, P0 ;  /* 0x000000ff4700720c */ /* 0x000fe40003f05300 */
[----:B------:R-:W-:Y:S02]  /*8bf0*/  CS2R R24, SRZ ;  /* 0x0000000000187805 */ /* 0x000fe4000001ff00 */
[----:B------:R-:W-:Y:S02]  /*8c00*/  LOP3.LUT P1, RZ, R80, 0xff, RZ, 0xc0, !PT ;  /* 0x000000ff50ff7812 */ /* 0x000fe4000782c0ff */
[----:B------:R-:W-:Y:S02]  /*8c10*/  CS2R R18, SRZ ;  /* 0x0000000000127805 */ /* 0x000fe4000001ff00 */
[----:B------:R-:W-:Y:S02]  /*8c20*/  SEL R0, RZ, 0xffffffff, P2 ;  /* 0xffffffffff007807 */ /* 0x000fe40001000000 */
[----:B------:R-:W-:Y:S02]  /*8c30*/  CS2R R16, SRZ ;  /* 0x0000000000107805 */ /* 0x000fe4000001ff00 */
[----:B------:R-:W-:Y:S04]  /*8c40*/  SEL R3, RZ, 0xffffffff, P0 ;  /* 0xffffffffff037807 */ /* 0x000fe80000000000 */
[----:B------:R-:W-:Y:S04]  /*8c50*/  @P4 SEL R0, R3, R0, !P1 ;  /* 0x0000000003004207 */ /* 0x000fe80004800000 */
[----:B------:R-:W-:Y:S04]  /*8c60*/  LOP3.LUT R0, R0, 0x1, RZ, 0xc0, !PT ;  /* 0x0000000100007812 */ /* 0x000fe800078ec0ff */
[----:B------:R-:W-:Y:S01]  /*8c70*/  ISETP.NE.U32.AND P0, PT, R0, 0x1, PT ;  /* 0x000000010000780c */ /* 0x000fe20003f05070 */
[----:B------:R-:W-:Y:S01]  /*8c80*/  @!UPT UIADD3 URZ, UPT, UPT, URZ, URZ, URZ ;  /* 0x000000fffffff290 */ /* 0x000fe2000fffe0ff */
[----:B------:R-:W-:Y:S11]  /*8c90*/  @!P5 BRA `(.L_x_174) ;  /* 0x00000000000cd947 */ /* 0x000ff60003800000 */
[----:B------:R-:W-:Y:S04]  /*8ca0*/  SHF.L.U32 R3, R84, 0x1f, RZ ;  /* 0x0000001f54037819 */ /* 0x000fe800000006ff */
[----:B------:R-:W1:Y:S02]  /*8cb0*/  SYNCS.PHASECHK.TRANS64.TRYWAIT P1, [UR57+0x480], R3 ;  /* 0x00048003ff0075a7 */ /* 0x000e640008021139 */
[----:B-1----:R-:W-:Y:S05]  /*8cc0*/  @!P1 BRA `(.L_x_175) ;  /* 0x0000002c00fc9947 */ /* 0x002fea0003800000 */
.L_x_174:
[----:B------:R-:W-:Y:S05]  /*8cd0*/  BSYNC B0 ;  /* 0x0000000000007941 */ /* 0x000fea0003800000 */
.L_x_173:
[----:B------:R2:W3:Y:S01]  /*8ce0*/  @P0 LDS.128 R24, [R79+UR57+0x600] ;  /* 0x000600394f180984 */ /* 0x0004e20008000c00 */
[----:B------:R-:W-:Y:S01]  /*8cf0*/  UIADD3 UR4, UPT, UPT, UR57, 0x488, URZ ;  /* 0x0000048839047890 */ /* 0x000fe2000fffe0ff */
[----:B------:R-:W-:Y:S02]  /*8d00*/  LOP3.LUT R84, R84, 0x1, RZ, 0x3c, !PT ;  /* 0x0000000154547812 */ /* 0x000fe400078e3cff */
[----:B------:R2:W1:Y:S01]  /*8d10*/  @P0 LDS.128 R16, [R78+0x10] ;  /* 0x000010004e100984 */ /* 0x0004620000000c00 */
[----:B------:R-:W-:Y:S01]  /*8d20*/  UPRMT UR4, UR54, 0x654, UR4 ;  /* 0x0000065436047896 */ /* 0x000fe20008000004 */
[----:B------:R-:W-:Y:S01]  /*8d30*/  @!PT LDS RZ, [RZ] ;  /* 0x00000000fffff984 */ /* 0x000fe20000000800 */
[----:B------:R-:W-:Y:S01]  /*8d40*/  @!PT LDS RZ, [RZ] ;  /* 0x00000000fffff984 */ /* 0x000fe20000000800 */
[----:B------:R-:W-:Y:S01]  /*8d50*/  @!PT LDS RZ, [RZ] ;  /* 0x00000000fffff984 */ /* 0x000fe20000000800 */
[----:B------:R-:W-:Y:S01]  /*8d60*/  @!PT LDS RZ, [RZ] ;  /* 0x00000000fffff984 */ /* 0x000fe20000000800 */
[----:B------:R5:W-:Y:S06]  /*8d70*/  MEMBAR.ALL.CTA ;  /* 0x0000000000007992 */ /* 0x000bec0000008000 */
[----:B-----5:R-:W5:Y:S02]  /*8d80*/  FENCE.VIEW.ASYNC.S ;  /* 0x00000000000073c6 */ /* 0x020f640000000000 */
[----:B-----5:R-:W-:Y:S03]  /*8d90*/  SYNCS.ARRIVE.TRANS64.RED.A1T0 RZ, [UR4], RZ ;  /* 0x000000ffffff79a7 */ /* 0x020fe60008100404 */
.L_x_172:
[----:B------:R-:W-:Y:S05]  /*8da0*/  BSYNC B1 ;  /* 0x0000000000017941 */ /* 0x000fea0003800000 */
.L_x_171:
[----:B-1----:R-:W-:Y:S04]  /*8db0*/  SHF.R.U32.HI R0, RZ, 0x15, R2 ;  /* 0x00000015ff007819 */ /* 0x002fe80000011602 */
[----:B------:R-:W-:Y:S01]  /*8dc0*/  LOP3.LUT P0, RZ, R0, 0x3, R81, 0x48, !PT ;  /* 0x0000000300ff7812 */ /* 0x000fe20007804851 */
[----:B------:R-:W-:Y:S01]  /*8dd0*/  @!UPT UIADD3 URZ, UPT, UPT, URZ, URZ, URZ ;  /* 0x000000fffffff290 */ /* 0x000fe2000fffe0ff */
[----:B------:R-:W-:Y:S11]  /*8de0*/  @P3 BRA `(.L_x_176) ;  /* 0x0000000000083947 */ /* 0x000ff60003800000 */
[----:B------:R-:W1:Y:S02]  /*8df0*/  SYNCS.PHASECHK.TRANS64.TRYWAIT P1, [R82+URZ+0x4c0], R4 ;  /* 0x0004c004520075a7 */ /* 0x000e6400080211ff */
[----:B-1----:R-:W-:Y:S05]  /*8e00*/  @!P1 BRA `(.L_x_177) ;  /* 0x0000002c00c49947 */ /* 0x002fea0003800000 */
.L_x_176:
[----:B------:R-:W-:Y:S05]  /*8e10*/  @!P0 BRA `(.L_x_178) ;  /* 0x0000000000408947 */ /* 0x000fea0003800000 */
[----:B------:R-:W1:Y:S01]  /*8e20*/  LDCU.64 UR8, c[0x4][0x70] ;  /* 0x01000e00ff0877ac */ /* 0x000e620008000a00 */
[----:B------:R-:W-:Y:S01]  /*8e30*/  MOV R15, 0x0 ;  /* 0x00000000000f7802 */ /* 0x000fe20000000f00 */
[----:B------:R-:W-:Y:S02]  /*8e40*/  HFMA2 R12, -RZ, RZ, 0, 5.9604644775390625e-08 ;  /* 0x00000001ff0c7431 */ /* 0x000fe400000001ff */
[----:B------:R-:W-:Y:S02]  /*8e50*/  IMAD.MOV.U32 R8, RZ, RZ, 0x192 ;  /* 0x00000192ff087424 */ /* 0x000fe400078e00ff */
[----:B------:R-:W-:Y:S01]  /*8e60*/  IMAD.MOV.U32 R13, RZ, RZ, RZ ;  /* 0x000000ffff0d7224 */ /* 0x000fe200078e00ff */
[----:B------:R-:W5:Y:S01]  /*8e70*/  LDCU.64 UR6, c[0x4][0x78] ;  /* 0x01000f00ff0677ac */ /* 0x000f620008000a00 */
[----:B------:R-:W2:Y:S01]  /*8e80*/  LDC.64 R14, c[0x4][R15] ;  /* 0x010000000f0e7b82 */ /* 0x000ea20000000a00 */
[----:B------:R-:W3:Y:S01]  /*8e90*/  LDCU.64 UR4, c[0x4][0x10] ;  /* 0x01000200ff0477ac */ /* 0x000ee20008000a00 */
[----:B-1----:R-:W-:Y:S01]  /*8ea0*/  MOV R5, UR9 ;  /* 0x0000000900057c02 */ /* 0x002fe20008000f00 */
[----:B------:R-:W-:Y:S01]  /*8eb0*/  IMAD.U32 R4, RZ, RZ, UR8 ;  /* 0x00000008ff047e24 */ /* 0x000fe2000f8e00ff */
[----:B-----5:R-:W-:Y:S01]  /*8ec0*/  MOV R7, UR7 ;  /* 0x0000000700077c02 */ /* 0x020fe20008000f00 */
[----:B------:R-:W-:Y:S01]  /*8ed0*/  IMAD.U32 R6, RZ, RZ, UR6 ;  /* 0x00000006ff067e24 */ /* 0x000fe2000f8e00ff */
[----:B---3--:R-:W-:Y:S01]  /*8ee0*/  MOV R11, UR5 ;  /* 0x00000005000b7c02 */ /* 0x008fe20008000f00 */
[----:B------:R-:W-:Y:S02]  /*8ef0*/  IMAD.U32 R10, RZ, RZ, UR4 ;  /* 0x00000004ff0a7e24 */ /* 0x000fe4000f8e00ff */
[----:B------:R-:W-:Y:S07]  /*8f00*/  LEPC R20, `(.L_x_178) ;  /* 0x000000001014794e */ /* 0x000fee0000000000 */
[----:B--2-4-:R-:W-:Y:S05]  /*8f10*/  CALL.ABS.NOINC R14 ;  /* 0x000000000e007343 */ /* 0x014fea0003c00000 */
.L_x_178:
[----:B------:R-:W-:Y:S01]  /*8f20*/  LOP3.LUT P0, RZ, R69, 0x60, RZ, 0xc0, !PT ;  /* 0x0000006045ff7812 */ /* 0x000fe2000780c0ff */
[----:B------:R-:W-:Y:S05]  /*8f30*/  WARPSYNC.ALL ;  /* 0x0000000000007948 */ /* 0x000fea0003800000 */
[----:B------:R-:W-:Y:S01]  /*8f40*/  R2UR UR4, R2 ;  /* 0x00000000020472ca */ /* 0x000fe200000e0000 */
[----:B------:R-:W-:Y:S01]  /*8f50*/  BSSY.RECONVERGENT B0, `(.L_x_179) ;  /* 0x000009d000007945 */ /* 0x000fe20003800200 */
[-C--:B---3--:R-:W-:Y:S02]  /*8f60*/  F2FP.F16.E5M2.UNPACK_B R2, R24.reuse ;  /* 0x00000018ff02723e */ /* 0x088fe400020004ff */
[-C--:B------:R-:W-:Y:S02]  /*8f70*/  F2FP.F16.E5M2.UNPACK_B R4, R25.reuse ;  /* 0x00000019ff04723e */ /* 0x080fe400020004ff */
[----:B------:R-:W-:Y:S01]  /*8f80*/  F2FP.F16.E5M2.UNPACK_B R24, R24.H1 ;  /* 0x00000018ff18723e */ /* 0x000fe200030004ff */
[----:B------:R-:W-:Y:S01]  /*8f90*/  HADD2.F32 R0, -RZ, R2.H0_H0 ;  /* 0x20000002ff007230 */ /* 0x000fe20000004100 */
[----:B------:R-:W-:Y:S01]  /*8fa0*/  F2FP.F16.E5M2.UNPACK_B R25, R25.H1 ;  /* 0x00000019ff19723e */ /* 0x000fe200030004ff */
[----:B------:R-:W-:Y:S01]  /*8fb0*/  HADD2.F32 R41, -RZ, R4.H0_H0 ;  /* 0x20000004ff297230 */ /* 0x000fe20000004100 */
[-C--:B------:R-:W-:Y:S01]  /*8fc0*/  F2FP.F16.E5M2.UNPACK_B R46, R26.reuse ;  /* 0x0000001aff2e723e */ /* 0x080fe200020004ff */
[--C-:B------:R-:W-:Y:S01]  /*8fd0*/  HADD2.F32 R3, -RZ, R24.reuse.H0_H0 ;  /* 0x20000018ff037230 */ /* 0x100fe20000004100 */
[----:B------:R-:W-:Y:S01]  /*8fe0*/  F2FP.F16.E5M2.UNPACK_B R48, R26.H1 ;  /* 0x0000001aff30723e */ /* 0x000fe200030004ff */
[----:B------:R-:W-:Y:S01]  /*8ff0*/  HADD2.F32 R40, -RZ, R24.H1_H1 ;  /* 0x30000018ff287230 */ /* 0x000fe20000004100 */
[-C--:B------:R-:W-:Y:S01]  /*9000*/  F2FP.F16.E5M2.UNPACK_B R50, R27.reuse ;  /* 0x0000001bff32723e */ /* 0x080fe200020004ff */
[----:B------:R-:W-:Y:S01]  /*9010*/  HADD2.F32 R42, -RZ, R4.H1_H1 ;  /* 0x30000004ff2a7230 */ /* 0x000fe20000004100 */
[----:B------:R-:W-:Y:S01]  /*9020*/  F2FP.F16.E5M2.UNPACK_B R52, R27.H1 ;  /* 0x0000001bff34723e */ /* 0x000fe200030004ff */
[--C-:B------:R-:W-:Y:S01]  /*9030*/  HADD2.F32 R43, -RZ, R25.reuse.H0_H0 ;  /* 0x20000019ff2b7230 */ /* 0x100fe20000004100 */
[-C--:B------:R-:W-:Y:S01]  /*9040*/  F2FP.F16.E5M2.UNPACK_B R54, R16.reuse ;  /* 0x00000010ff36723e */ /* 0x080fe200020004ff */
[----:B------:R-:W-:Y:S01]  /*9050*/  HADD2.F32 R44, -RZ, R25.H1_H1 ;  /* 0x30000019ff2c7230 */ /* 0x000fe20000004100 */
[----:B------:R-:W-:Y:S01]  /*9060*/  F2FP.F16.E5M2.UNPACK_B R56, R16.H1 ;  /* 0x00000010ff38723e */ /* 0x000fe200030004ff */
[----:B------:R-:W-:Y:S01]  /*9070*/  HADD2.F32 R2, -RZ, R2.H1_H1 ;  /* 0x30000002ff027230 */ /* 0x000fe20000004100 */
[-C--:B------:R-:W-:Y:S01]  /*9080*/  F2FP.F16.E5M2.UNPACK_B R58, R17.reuse ;  /* 0x00000011ff3a723e */ /* 0x080fe200020004ff */
[--C-:B------:R-:W-:Y:S01]  /*9090*/  HADD2.F32 R45, -RZ, R46.reuse.H0_H0 ;  /* 0x2000002eff2d7230 */ /* 0x100fe20000004100 */
        /* <DEDUP_REMOVED lines=10> */
[----:B------:R-:W1:Y:S01]  /*9140*/  LDTM.x32 R4, tmem[UR4] ;  /* 0x00000004000479ee */ /* 0x000e6200082c0000 */
[----:B------:R-:W-:Y:S01]  /*9150*/  NOP ;  /* 0x0000000000007918 */ /* 0x000fe20000000000 */
[----:B------:R-:W-:Y:S01]  /*9160*/  IADD3 R82, PT, PT, R82, 0x4e0, RZ ;  /* 0x000004e052527810 */ /* 0x000fe20007ffe0ff */
[--C-:B------:R-:W-:Y:S01]  /*9170*/  HADD2.F32 R53, -RZ, R54.reuse.H0_H0 ;  /* 0x20000036ff357230 */ /* 0x100fe20000004100 */
[----:B------:R-:W-:Y:S01]  /*9180*/  IADD3 R36, PT, PT, R36, 0x1, RZ ;  /* 0x0000000124247810 */ /* 0x000fe20007ffe0ff */
[----:B------:R-:W-:Y:S01]  /*9190*/  HADD2.F32 R54, -RZ, R54.H1_H1 ;  /* 0x30000036ff367230 */ /* 0x000fe20000004100 */
[----:B------:R-:W-:Y:S01]  /*91a0*/  LOP3.LUT R82, R82, 0xfefffff8, RZ, 0xc0, !PT ;  /* 0xfefffff852527812 */ /* 0x000fe200078ec0ff */
[--C-:B------:R-:W-:Y:S02]  /*91b0*/  HADD2.F32 R57, -RZ, R58.reuse.H0_H0 ;  /* 0x2000003aff397230 */ /* 0x100fe40000004100 */
[----:B------:R-:W-:Y:S01]  /*91c0*/  HADD2.F32 R58, -RZ, R58.H1_H1 ;  /* 0x3000003aff3a7230 */ /* 0x000fe20000004100 */
[----:B-1----:R1:W-:Y:S01]  /*91d0*/  SYNCS.ARRIVE.TRANS64.RED.A1T0 RZ, [R82+URZ], RZ ;  /* 0x000000ff52ff79a7 */ /* 0x0023e200081004ff */
[--C-:B------:R-:W-:Y:S02]  /*91e0*/  HADD2.F32 R61, -RZ, R62.reuse.H0_H0 ;  /* 0x2000003eff3d7230 */ /* 0x100fe40000004100 */
[----:B------:R-:W-:Y:S02]  /*91f0*/  HADD2.F32 R62, -RZ, R62.H1_H1 ;  /* 0x3000003eff3e7230 */ /* 0x000fe40000004100 */
[--C-:B------:R-:W-:Y:S02]  /*9200*/  HADD2.F32 R65, -RZ, R66.reuse.H0_H0 ;  /* 0x20000042ff417230 */ /* 0x100fe40000004100 */
[----:B------:R-:W-:Y:S02]  /*9210*/  HADD2.F32 R66, -RZ, R66.H1_H1 ;  /* 0x30000042ff427230 */ /* 0x000fe40000004100 */
[--C-:B------:R-:W-:Y:S02]  /*9220*/  HADD2.F32 R51, -RZ, R52.reuse.H0_H0 ;  /* 0x20000034ff337230 */ /* 0x100fe40000004100 */
[----:B------:R-:W-:Y:S02]  /*9230*/  HADD2.F32 R52, -RZ, R52.H1_H1 ;  /* 0x30000034ff347230 */ /* 0x000fe40000004100 */
[--C-:B------:R-:W-:Y:S02]  /*9240*/  HADD2.F32 R55, -RZ, R56.reuse.H0_H0 ;  /* 0x20000038ff377230 */ /* 0x100fe40000004100 */
[C---:B----4-:R-:W-:Y:S01]  /*9250*/  FMUL R4, R38.reuse, R4 ;  /* 0x0000000426047220 */ /* 0x050fe20000400000 */
[C---:B------:R-:W-:Y:S01]  /*9260*/  FMUL R5, R38.reuse, R5 ;  /* 0x0000000526057220 */ /* 0x040fe20000400000 */
[C---:B------:R-:W-:Y:S01]  /*9270*/  FMUL R8, R38.reuse, R8 ;  /* 0x0000000826087220 */ /* 0x040fe20000400000 */
[C---:B------:R-:W-:Y:S01]  /*9280*/  FMUL R9, R38.reuse, R9 ;  /* 0x0000000926097220 */ /* 0x040fe20000400000 */
[C---:B------:R-:W-:Y:S01]  /*9290*/  FFMA R4, R39.reuse, R0, R4 ;  /* 0x0000000027047223 */ /* 0x040fe20000000004 */
[C---:B------:R-:W-:Y:S01]  /*92a0*/  FFMA R5, R39.reuse, R2, R5 ;  /* 0x0000000227057223 */ /* 0x040fe20000000005 */
[C---:B------:R-:W-:Y:S01]  /*92b0*/  FMUL R12, R38.reuse, R12 ;  /* 0x0000000c260c7220 */ /* 0x040fe20000400000 */
        /* <DEDUP_REMOVED lines=15> */
[C---:B------:R-:W-:Y:S01]  /*93b0*/  FFMA R6, R39.reuse, R3, R6 ;  /* 0x0000000327067223 */ /* 0x040fe20000000006 */
[C---:B------:R-:W-:Y:S01]  /*93c0*/  FFMA R7, R39.reuse, R40, R7 ;  /* 0x0000002827077223 */ /* 0x040fe20000000007 */
[C---:B------:R-:W-:Y:S01]  /*93d0*/  FFMA R8, R39.reuse, R41, R8 ;  /* 0x0000002927087223 */ /* 0x040fe20000000008 */
[C---:B------:R-:W-:Y:S01]  /*93e0*/  FFMA R9, R39.reuse, R42, R9 ;  /* 0x0000002a27097223 */ /* 0x040fe20000000009 */
[C---:B------:R-:W-:Y:S01]  /*93f0*/  FFMA R10, R39.reuse, R43, R10 ;  /* 0x0000002b270a7223 */ /* 0x040fe2000000000a */
[C---:B------:R-:W-:Y:S01]  /*9400*/  FFMA R11, R39.reuse, R44, R11 ;  /* 0x0000002c270b7223 */ /* 0x040fe2000000000b */
[C---:B------:R-:W-:Y:S01]  /*9410*/  FFMA R12, R39.reuse, R45, R12 ;  /* 0x0000002d270c7223 */ /* 0x040fe2000000000c */
[----:B------:R-:W-:Y:S01]  /*9420*/  FFMA R13, R39, R46, R13 ;  /* 0x0000002e270d7223 */ /* 0x000fe2000000000d */
[----:B------:R-:W-:Y:S01]  /*9430*/  F2FP.SATFINITE.E5M2.F32.PACK_AB_MERGE_C R6, R7, R6, RZ ;  /* 0x000000060706723e */ /* 0x000fe200048060ff */
[C---:B------:R-:W-:Y:S01]  /*9440*/  FMUL R14, R38.reuse, R14 ;  /* 0x0000000e260e7220 */ /* 0x040fe20000400000 */
[----:B------:R-:W-:Y:S01]  /*9450*/  F2FP.SATFINITE.E5M2.F32.PACK_AB_MERGE_C R10, R11, R10, RZ ;  /* 0x0000000a0b0a723e */ /* 0x000fe200048060ff */
[C---:B------:R-:W-:Y:S01]  /*9460*/  FMUL R15, R38.reuse, R15 ;  /* 0x0000000f260f7220 */ /* 0x040fe20000400000 */
[----:B------:R-:W-:Y:S01]  /*9470*/  F2FP.SATFINITE.E5M2.F32.PACK_AB_MERGE_C R4, R5, R4, R6 ;  /* 0x000000040504723e */ /* 0x000fe20004806006 */
[----:B------:R-:W-:Y:S01]  /*9480*/  FFMA R14, R39, R47, R14 ;  /* 0x0000002f270e7223 */ /* 0x000fe2000000000e */
[----:B------:R-:W-:Y:S01]  /*9490*/  F2FP.SATFINITE.E5M2.F32.PACK_AB_MERGE_C R5, R9, R8, R10 ;  /* 0x000000080905723e */ /* 0x000fe2000480600a */
[C---:B------:R-:W-:Y:S01]  /*94a0*/  FFMA R15, R39.reuse, R48, R15 ;  /* 0x00000030270f7223 */ /* 0x040fe2000000000f */
[C---:B------:R-:W-:Y:S01]  /*94b0*/  FFMA R16, R39.reuse, R49, R16 ;  /* 0x0000003127107223 */ /* 0x040fe20000000010 */
[C---:B------:R-:W-:Y:S01]  /*94c0*/  FFMA R17, R39.reuse, R50, R17 ;  /* 0x0000003227117223 */ /* 0x040fe20000000011 */
[C---:B------:R-:W-:Y:S01]  /*94d0*/  FMUL R18, R38.reuse, R18 ;  /* 0x0000001226127220 */ /* 0x040fe20000400000 */
[C---:B------:R-:W-:Y:S01]  /*94e0*/  FMUL R19, R38.reuse, R19 ;  /* 0x0000001326137220 */ /* 0x040fe20000400000 */
[----:B------:R-:W-:Y:S02]  /*94f0*/  HADD2.F32 R56, -RZ, R56.H1_H1 ;  /* 0x30000038ff387230 */ /* 0x000fe40000004100 */
[C---:B------:R-:W-:Y:S01]  /*9500*/  FMUL R22, R38.reuse, R22 ;  /* 0x0000001626167220 */ /* 0x040fe20000400000 */
[C---:B------:R-:W-:Y:S01]  /*9510*/  FFMA R18, R39.reuse, R51, R18 ;  /* 0x0000003327127223 */ /* 0x040fe20000000012 */
[C---:B------:R-:W-:Y:S01]  /*9520*/  FFMA R19, R39.reuse, R52, R19 ;  /* 0x0000003427137223 */ /* 0x040fe20000000013 */
[C---:B------:R-:W-:Y:S01]  /*9530*/  FMUL R23, R38.reuse, R23 ;  /* 0x0000001726177220 */ /* 0x040fe20000400000 */
[C---:B------:R-:W-:Y:S01]  /*9540*/  FFMA R20, R39.reuse, R53, R20 ;  /* 0x0000003527147223 */ /* 0x040fe20000000014 */
[C---:B------:R-:W-:Y:S01]  /*9550*/  FFMA R21, R39.reuse, R54, R21 ;  /* 0x0000003627157223 */ /* 0x040fe20000000015 */
[--C-:B------:R-:W-:Y:S02]  /*9560*/  HADD2.F32 R59, -RZ, R60.reuse.H0_H0 ;  /* 0x2000003cff3b7230 */ /* 0x100fe40000004100 */
[C---:B------:R-:W-:Y:S01]  /*9570*/  FFMA R22, R39.reuse, R55, R22 ;  /* 0x0000003727167223 */ /* 0x040fe20000000016 */
[----:B------:R-:W-:Y:S02]  /*9580*/  HADD2.F32 R60, -RZ, R60.H1_H1 ;  /* 0x3000003cff3c7230 */ /* 0x000fe40000004100 */
[C---:B------:R-:W-:Y:S01]  /*9590*/  FMUL R3, R38.reuse, R26 ;  /* 0x0000001a26037220 */ /* 0x040fe20000400000 */
        /* <DEDUP_REMOVED lines=16> */
[----:B------:R-:W-:Y:S01]  /*96a0*/  FFMA R31, R39, R64, R31 ;  /* 0x00000040271f7223 */ /* 0x000fe2000000001f */
[----:B------:R-:W-:Y:S01]  /*96b0*/  FMUL R35, R38, R35 ;  /* 0x0000002326237220 */ /* 0x000fe20000400000 */
[----:B------:R-:W-:Y:S01]  /*96c0*/  F2FP.SATFINITE.E5M2.F32.PACK_AB_MERGE_C R14, R15, R14, RZ ;  /* 0x0000000e0f0e723e */ /* 0x000fe200048060ff */
[----:B------:R-:W-:Y:S01]  /*96d0*/  FFMA R28, R39, R65, R28 ;  /* 0x00000041271c7223 */ /* 0x000fe2000000001c */
[----:B------:R-:W-:Y:S01]  /*96e0*/  F2FP.SATFINITE.E5M2.F32.PACK_AB_MERGE_C R7, R19, R18, RZ ;  /* 0x000000121307723e */ /* 0x000fe200048060ff */
[C---:B------:R-:W-:Y:S01]  /*96f0*/  FFMA R29, R39.reuse, R66, R29 ;  /* 0x00000042271d7223 */ /* 0x040fe2000000001d */
[----:B------:R-:W-:Y:S01]  /*9700*/  FFMA R30, R39, R67, R30 ;  /* 0x00000043271e7223 */ /* 0x000fe2000000001e */
[----:B------:R-:W-:Y:S01]  /*9710*/  F2FP.SATFINITE.E5M2.F32.PACK_AB_MERGE_C R22, R23, R22, RZ ;  /* 0x000000161716723e */ /* 0x000fe200048060ff */
[----:B------:R-:W-:Y:S01]  /*9720*/  FFMA R35, R39, R68, R35 ;  /* 0x0000004427237223 */ /* 0x000fe20000000023 */
[----:B------:R-:W-:Y:S02]  /*9730*/  F2FP.SATFINITE.E5M2.F32.PACK_AB_MERGE_C R6, R13, R12, R14 ;  /* 0x0000000c0d06723e */ /* 0x000fe4000480600e */
[----:B------:R-:W-:Y:S02]  /*9740*/  F2FP.SATFINITE.E5M2.F32.PACK_AB_MERGE_C R7, R17, R16, R7 ;  /* 0x000000101107723e */ /* 0x000fe40004806007 */
[----:B------:R-:W-:Y:S02]  /*9750*/  F2FP.SATFINITE.E5M2.F32.PACK_AB_MERGE_C R20, R21, R20, R22 ;  /* 0x000000141514723e */ /* 0x000fe40004806016 */
[----:B------:R-:W-:Y:S01]  /*9760*/  F2FP.SATFINITE.E5M2.F32.PACK_AB_MERGE_C R3, R27, R3, RZ ;  /* 0x000000031b03723e */ /* 0x000fe200048060ff */
[----:B------:R1:W-:Y:S01]  /*9770*/  STS.128 [R79+UR57+0x1600], R4 ;  /* 0x001600044f007988 */ /* 0x0003e20008000c39 */
[----:B------:R-:W-:Y:S02]  /*9780*/  F2FP.SATFINITE.E5M2.F32.PACK_AB_MERGE_C R22, R31, R26, RZ ;  /* 0x0000001a1f16723e */ /* 0x000fe400048060ff */
[----:B------:R-:W-:Y:S02]  /*9790*/  F2FP.SATFINITE.E5M2.F32.PACK_AB_MERGE_C R23, R35, R30, RZ ;  /* 0x0000001e2317723e */ /* 0x000fe400048060ff */
[----:B------:R-:W-:Y:S02]  /*97a0*/  F2FP.SATFINITE.E5M2.F32.PACK_AB_MERGE_C R21, R2, R0, R3 ;  /* 0x000000000215723e */ /* 0x000fe40004806003 */
[----:B------:R-:W-:Y:S02]  /*97b0*/  F2FP.SATFINITE.E5M2.F32.PACK_AB_MERGE_C R22, R25, R24, R22 ;  /* 0x000000181916723e */ /* 0x000fe40004806016 */
[----:B------:R-:W-:Y:S05]  /*97c0*/  F2FP.SATFINITE.E5M2.F32.PACK_AB_MERGE_C R23, R29, R28, R23 ;  /* 0x0000001c1d17723e */ /* 0x000fea0004806017 */
[----:B------:R1:W-:Y:S01]  /*97d0*/  STS.128 [R78+0x1010], R20 ;  /* 0x001010144e007388 */ /* 0x0003e20000000c00 */
[----:B------:R-:W-:Y:S01]  /*97e0*/  @!PT LDS RZ, [RZ] ;  /* 0x00000000fffff984 */ /* 0x000fe20000000800 */
[----:B------:R-:W-:Y:S01]  /*97f0*/  @!PT LDS RZ, [RZ] ;  /* 0x00000000fffff984 */ /* 0x000fe20000000800 */
[----:B------:R-:W-:Y:S01]  /*9800*/  @!PT LDS RZ, [RZ] ;  /* 0x00000000fffff984 */ /* 0x000fe20000000800 */
[----:B------:R-:W-:Y:S01]  /*9810*/  @!PT LDS RZ, [RZ] ;  /* 0x00000000fffff984 */ /* 0x000fe20000000800 */
[----:B------:R3:W-:Y:S07]  /*9820*/  MEMBAR.ALL.CTA ;  /* 0x0000000000007992 */ /* 0x0007ee0000008000 */
[----:B---3--:R-:W3:Y:S02]  /*9830*/  FENCE.VIEW.ASYNC.S ;  /* 0x00000000000073c6 */ /* 0x008ee40000000000 */
[----:B---3--:R-:W-:Y:S06]  /*9840*/  BAR.SYNC.DEFER_BLOCKING 0x1, 0x80 ;  /* 0x0042000000007b1d */ /* 0x008fec0000010000 */
[----:B------:R-:W-:Y:S05]  /*9850*/  @P0 BRA `(.L_x_180) ;  /* 0x0000000000300947 */ /* 0x000fea0003800000 */
[----:B------:R-:W-:Y:S02]  /*9860*/  UIADD3 UR10, UPT, UPT, UR57, 0x1600, URZ ;  /* 0x00001600390a7890 */ /* 0x000fe4000fffe0ff */
[----:B------:R-:W-:Y:S02]  /*9870*/  UIADD3 UR8, UP0, UPT, UR62, 0x680, URZ ;  /* 0x000006803e087890 */ /* 0x000fe4000ff1e0ff */
[----:B------:R-:W-:Y:S02]  /*9880*/  USHF.L.U32 UR5, UR51, 0x6, URZ ;  /* 0x0000000633057899 */ /* 0x000fe400080006ff */
[----:B------:R-:W-:Y:S01]  /*9890*/  MOV R87, UR10 ;  /* 0x0000000a00577c02 */ /* 0x000fe20008000f00 */
[----:B------:R-:W-:Y:S02]  /*98a0*/  USHF.L.U32 UR6, UR50, 0x6, URZ ;  /* 0x0000000632067899 */ /* 0x000fe400080006ff */
[----:B------:R-:W-:Y:S01]  /*98b0*/  UIADD3.X UR9, UPT, UPT, URZ, UR63, URZ, UP0, !UPT ;  /* 0x0000003fff097290 */ /* 0x000fe200087fe4ff */
[----:B------:R-:W-:Y:S01]  /*98c0*/  R2UR UR4, R87 ;  /* 0x00000000570472ca */ /* 0x000fe200000e0000 */
[----:B------:R-:W-:Y:S11]  /*98d0*/  UMOV UR7, UR36 ;  /* 0x0000002400077c82 */ /* 0x000ff60008000000 */
[----:B------:R-:W-:Y:S01]  /*98e0*/  @!UPT UIADD3 URZ, UPT, UPT, URZ, URZ, URZ ;  /* 0x000000fffffff290 */ /* 0x000fe2000fffe0ff */
[----:B------:R3:W-:Y:S01]  /*98f0*/  UTMASTG.3D [UR4], [UR8] ;  /* 0x00000004080073b5 */ /* 0x0007e20008010000 */
[----:B------:R0:W-:Y:S01]  /*9900*/  UTMACMDFLUSH ;  /* 0x00000000000079b7 */ /* 0x0001e20000000000 */
[----:B---3--:R-:W-:Y:S04]  /*9910*/  DEPBAR.LE SB0, 0x0 ;  /* 0x000080000000791a */ /* 0x008fe80000000000 */
.L_x_180:
[----:B------:R-:W-:Y:S05]  /*9920*/  BSYNC.RECONVERGENT B0 ;  /* 0x0000000000007941 */ /* 0x000fea0003800200 */
.L_x_179:
[----:B------:R-:W-:Y:S01]  /*9930*/  BAR.SYNC.DEFER_BLOCKING 0x1, 0x80 ;  /* 0x0042000000007b1d */ /* 0x000fe20000010000 */
[----:B------:R-:W-:Y:S01]  /*9940*/  ISETP.NE.AND P0, PT, R83, 0x2, PT ;  /* 0x000000025300780c */ /* 0x000fe20003f05270 */
[----:B------:R-:W-:Y:S01]  /*9950*/  UISETP.NE.AND UP0, UPT, UR61, URZ, UPT ;  /* 0x000000ff3d00728c */ /* 0x000fe2000bf05270 */
[----:B------:R-:W-:Y:S01]  /*9960*/  ISETP.NE.AND P1, PT, R36, 0x4, PT ;  /* 0x000000042400780c */ /* 0x000fe20003f25270 */
[----:B------:R-:W-:Y:S01]  /*9970*/  UIADD3 UR51, UPT, UPT, UR42, UR48, URZ ;  /* 0x000000302a337290 */ /* 0x000fe2000fffe0ff */
[----:B------:R-:W-:Y:S01]  /*9980*/  SEL R2, RZ, 0x1, P0 ;  /* 0x00000001ff027807 */ /* 0x000fe20000000000 */
[----:B------:R-:W-:Y:S01]  /*9990*/  UIADD3 UR50, UPT, UPT, UR43, UR49, URZ ;  /* 0x000000312b327290 */ /* 0x000fe2000fffe0ff */
[----:B------:R-:W-:Y:S02]  /*99a0*/  SEL R0, RZ, 0x1, P1 ;  /* 0x00000001ff007807 */ /* 0x000fe40000800000 */
[----:B------:R-:W-:Y:S02]  /*99b0*/  LOP3.LUT R85, R85, R2, RZ, 0x3c, !PT ;  /* 0x0000000255557212 */ /* 0x000fe400078e3cff */
[----:B------:R-:W-:Y:S02]  /*99c0*/  LOP3.LUT R86, R86, R0, RZ, 0x3c, !PT ;  /* 0x0000000056567212 */ /* 0x000fe400078e3cff */
[----:B------:R-:W-:Y:S02]  /*99d0*/  SEL R83, R83, RZ, P0 ;  /* 0x000000ff53537207 */ /* 0x000fe40000000000 */
[----:B------:R-:W-:Y:S01]  /*99e0*/  SEL R36, R36, RZ, P1 ;  /* 0x000000ff24247207 */ /* 0x000fe20000800000 */
[----:B------:R-:W-:Y:S01]  /*99f0*/  UMOV UR36, UR60 ;  /* 0x0000003c00247c82 */ /* 0x000fe20008000000 */
[----:B------:R-:W-:Y:S05]  /*9a00*/  BRA.U UP0, `(.L_x_181) ;  /* 0xffffffe500747547 */ /* 0x000fea000b83ffff */
[----:B------:R-:W-:Y:S05]  /*9a10*/  EXIT ;  /* 0x000000000000794d */ /* 0x000fea0003800000 */
.L_x_25:
[----:B--2---:R2:W3:Y:S02]  /*9a20*/  SYNCS.PHASECHK.TRANS64.TRYWAIT P0, [R0+URZ+0x510], R2 ;  /* 0x00051002000075a7 */ /* 0x0044e400080011ff */
[----:B---3--:R-:W-:Y:S05]  /*9a30*/  @!P0 NANOSLEEP.SYNCS 0x989680 ;  /* 0x009896800000895d */ /* 0x008fea0003900000 */
[----:B------:R-:W3:Y:S02]  /*9a40*/  @!P0 SYNCS.PHASECHK.TRANS64 P0, [R0+URZ+0x510], R2 ;  /* 0x00051002000085a7 */ /* 0x000ee400080010ff */
[----:B---3--:R-:W-:Y:S05]  /*9a50*/  @!P0 BRA `(.L_x_25) ;  /* 0xfffffffc00f08947 */ /* 0x008fea000383ffff */
[----:B------:R-:W-:Y:S05]  /*9a60*/  BRA `(.L_x_182) ;  /* 0xffffff8800407947 */ /* 0x000fea000383ffff */
.L_x_28:
[----:B--2---:R-:W-:-:S07]  /*9a70*/  MOV R0, UR33 ;  /* 0x0000002100007c02 */ /* 0x004fce0008000f00 */
.L_x_183:
[----:B--2---:R2:W3:Y:S02]  /*9a80*/  SYNCS.PHASECHK.TRANS64.TRYWAIT P0, [R0+URZ+0x240], R3 ;  /* 0x00024003000075a7 */ /* 0x0044e400080011ff */
[----:B---3--:R-:W-:Y:S05]  /*9a90*/  @!P0 NANOSLEEP.SYNCS 0x989680 ;  /* 0x009896800000895d */ /* 0x008fea0003900000 */
[----:B------:R-:W3:Y:S02]  /*9aa0*/  @!P0 SYNCS.PHASECHK.TRANS64 P0, [R0+URZ+0x240], R3 ;  /* 0x00024003000085a7 */ /* 0x000ee400080010ff */
[----:B---3--:R-:W-:Y:S05]  /*9ab0*/  @!P0 BRA `(.L_x_183) ;  /* 0xfffffffc00f08947 */ /* 0x008fea000383ffff */
[----:B------:R-:W-:Y:S05]  /*9ac0*/  BRA `(.L_x_27) ;  /* 0xffffff8800907947 */ /* 0x000fea000383ffff */
.L_x_35:
[----:B-1----:R-:W-:-:S07]  /*9ad0*/  MOV R0, UR33 ;  /* 0x0000002100007c02 */ /* 0x002fce0008000f00 */
.L_x_184:
[----:B-1----:R1:W2:Y:S02]  /*9ae0*/  SYNCS.PHASECHK.TRANS64.TRYWAIT P0, [R0+URZ+0x240], R3 ;  /* 0x00024003000075a7 */ /* 0x0022a400080011ff */
[----:B--2---:R-:W-:Y:S05]  /*9af0*/  @!P0 NANOSLEEP.SYNCS 0x989680 ;  /* 0x009896800000895d */ /* 0x004fea0003900000 */
[----:B------:R-:W2:Y:S02]  /*9b00*/  @!P0 SYNCS.PHASECHK.TRANS64 P0, [R0+URZ+0x240], R3 ;  /* 0x00024003000085a7 */ /* 0x000ea400080010ff */
[----:B--2---:R-:W-:Y:S05]  /*9b10*/  @!P0 BRA `(.L_x_184) ;  /* 0xfffffffc00f08947 */ /* 0x004fea000383ffff */
[----:B------:R-:W-:Y:S05]  /*9b20*/  BRA `(.L_x_34) ;  /* 0xffffff8c00547947 */ /* 0x000fea000383ffff */
.L_x_40:
[----:B-1----:R1:W2:Y:S02]  /*9b30*/  SYNCS.PHASECHK.TRANS64.TRYWAIT P0, [R3+URZ+0x4a0], R0 ;  /* 0x0004a000030075a7 */ /* 0x0022a400080011ff */
[----:B--2---:R-:W-:Y:S05]  /*9b40*/  @!P0 NANOSLEEP.SYNCS 0x989680 ;  /* 0x009896800000895d */ /* 0x004fea0003900000 */
[----:B------:R-:W2:Y:S02]  /*9b50*/  @!P0 SYNCS.PHASECHK.TRANS64 P0, [R3+URZ+0x4a0], R0 ;  /* 0x0004a000030085a7 */ /* 0x000ea400080010ff */
[----:B--2---:R-:W-:Y:S05]  /*9b60*/  @!P0 BRA `(.L_x_40) ;  /* 0xfffffffc00f08947 */ /* 0x004fea000383ffff */
[----:B------:R-:W-:Y:S05]  /*9b70*/  BRA `(.L_x_185) ;  /* 0xffffff8c00f07947 */ /* 0x000fea000383ffff */
.L_x_44:
[----:B------:R-:W-:-:S07]  /*9b80*/  MOV R0, UR4 ;  /* 0x0000000400007c02 */ /* 0x000fce0008000f00 */
.L_x_186:
[----:B-1----:R1:W2:Y:S02]  /*9b90*/  SYNCS.PHASECHK.TRANS64.TRYWAIT P0, [R0+URZ], R2 ;  /* 0x00000002000075a7 */ /* 0x0022a400080011ff */
[----:B--2---:R-:W-:Y:S05]  /*9ba0*/  @!P0 NANOSLEEP.SYNCS 0x989680 ;  /* 0x009896800000895d */ /* 0x004fea0003900000 */
[----:B------:R-:W2:Y:S02]  /*9bb0*/  @!P0 SYNCS.PHASECHK.TRANS64 P0, [R0+URZ], R2 ;  /* 0x00000002000085a7 */ /* 0x000ea400080010ff */
[----:B--2---:R-:W-:Y:S05]  /*9bc0*/  @!P0 BRA `(.L_x_186) ;  /* 0xfffffffc00f08947 */ /* 0x004fea000383ffff */
[----:B------:R-:W-:Y:S05]  /*9bd0*/  BRA `(.L_x_187) ;  /* 0xffffff9400747947 */ /* 0x000fea000383ffff */
.L_x_45:
[----:B------:R-:W-:-:S07]  /*9be0*/  MOV R0, UR4 ;  /* 0x0000000400007c02 */ /* 0x000fce0008000f00 */
.L_x_188:
[----:B-1----:R1:W2:Y:S02]  /*9bf0*/  SYNCS.PHASECHK.TRANS64.TRYWAIT P0, [R0+URZ], R3 ;  /* 0x00000003000075a7 */ /* 0x0022a400080011ff */
[----:B--2---:R-:W-:Y:S05]  /*9c00*/  @!P0 NANOSLEEP.SYNCS 0x989680 ;  /* 0x009896800000895d */ /* 0x004fea0003900000 */
[----:B------:R-:W2:Y:S02]  /*9c10*/  @!P0 SYNCS.PHASECHK.TRANS64 P0, [R0+URZ], R3 ;  /* 0x00000003000085a7 */ /* 0x000ea400080010ff */
[----:B--2---:R-:W-:Y:S05]  /*9c20*/  @!P0 BRA `(.L_x_188) ;  /* 0xfffffffc00f08947 */ /* 0x004fea000383ffff */
[----:B------:R-:W-:Y:S05]  /*9c30*/  BRA `(.L_x_189) ;  /* 0xffffff9400807947 */ /* 0x000fea000383ffff */
.L_x_46:
[----:B------:R-:W-:-:S07]  /*9c40*/  MOV R0, UR4 ;  /* 0x0000000400007c02 */ /* 0x000fce0008000f00 */
.L_x_190:
[----:B-1----:R1:W2:Y:S02]  /*9c50*/  SYNCS.PHASECHK.TRANS64.TRYWAIT P0, [R0+URZ], R3 ;  /* 0x00000003000075a7 */ /* 0x0022a400080011ff */
[----:B--2---:R-:W-:Y:S05]  /*9c60*/  @!P0 NANOSLEEP.SYNCS 0x989680 ;  /* 0x009896800000895d */ /* 0x004fea0003900000 */
[----:B------:R-:W2:Y:S02]  /*9c70*/  @!P0 SYNCS.PHASECHK.TRANS64 P0, [R0+URZ], R3 ;  /* 0x00000003000085a7 */ /* 0x000ea400080010ff */
[----:B--2---:R-:W-:Y:S05]  /*9c80*/  @!P0 BRA `(.L_x_190) ;  /* 0xfffffffc00f08947 */ /* 0x004fea000383ffff */
[----:B------:R-:W-:Y:S05]  /*9c90*/  BRA `(.L_x_191) ;  /* 0xffffff94008c7947 */ /* 0x000fea000383ffff */
.L_x_47:
[----:B------:R-:W-:-:S07]  /*9ca0*/  MOV R0, UR4 ;  /* 0x0000000400007c02 */ /* 0x000fce0008000f00 */
.L_x_192:
[----:B-1----:R1:W2:Y:S02]  /*9cb0*/  SYNCS.PHASECHK.TRANS64.TRYWAIT P0, [R0+URZ], R3 ;  /* 0x00000003000075a7 */ /* 0x0022a400080011ff */
[----:B--2---:R-:W-:Y:S05]  /*9cc0*/  @!P0 NANOSLEEP.SYNCS 0x989680 ;  /* 0x009896800000895d */ /* 0x004fea0003900000 */
[----:B------:R-:W2:Y:S02]  /*9cd0*/  @!P0 SYNCS.PHASECHK.TRANS64 P0, [R0+URZ], R3 ;  /* 0x00000003000085a7 */ /* 0x000ea400080010ff */
[----:B--2---:R-:W-:Y:S05]  /*9ce0*/  @!P0 BRA `(.L_x_192) ;  /* 0xfffffffc00f08947 */ /* 0x004fea000383ffff */
[----:B------:R-:W-:Y:S05]  /*9cf0*/  BRA `(.L_x_193) ;  /* 0xffffff9400987947 */ /* 0x000fea000383ffff */
.L_x_48:
[----:B------:R-:W-:-:S07]  /*9d00*/  MOV R0, UR4 ;  /* 0x0000000400007c02 */ /* 0x000fce0008000f00 */
.L_x_194:
[----:B-1----:R1:W2:Y:S02]  /*9d10*/  SYNCS.PHASECHK.TRANS64.TRYWAIT P0, [R0+URZ], R3 ;  /* 0x00000003000075a7 */ /* 0x0022a400080011ff */
[----:B--2---:R-:W-:Y:S05]  /*9d20*/  @!P0 NANOSLEEP.SYNCS 0x989680 ;  /* 0x009896800000895d */ /* 0x004fea0003900000 */
[----:B------:R-:W2:Y:S02]  /*9d30*/  @!P0 SYNCS.PHASECHK.TRANS64 P0, [R0+URZ], R3 ;  /* 0x00000003000085a7 */ /* 0x000ea400080010ff */
[----:B--2---:R-:W-:Y:S05]  /*9d40*/  @!P0 BRA `(.L_x_194) ;  /* 0xfffffffc00f08947 */ /* 0x004fea000383ffff */
[----:B------:R-:W-:Y:S05]  /*9d50*/  BRA `(.L_x_195) ;  /* 0xffffff9400a47947 */ /* 0x000fea000383ffff */
.L_x_49:
[----:B------:R-:W-:-:S07]  /*9d60*/  MOV R0, UR4 ;  /* 0x0000000400007c02 */ /* 0x000fce0008000f00 */
.L_x_196:
[----:B-1----:R1:W2:Y:S02]  /*9d70*/  SYNCS.PHASECHK.TRANS64.TRYWAIT P0, [R0+URZ], R3 ;  /* 0x00000003000075a7 */ /* 0x0022a400080011ff */
[----:B--2---:R-:W-:Y:S05]  /*9d80*/  @!P0 NANOSLEEP.SYNCS 0x989680 ;  /* 0x009896800000895d */ /* 0x004fea0003900000 */
[----:B------:R-:W2:Y:S02]  /*9d90*/  @!P0 SYNCS.PHASECHK.TRANS64 P0, [R0+URZ], R3 ;  /* 0x00000003000085a7 */ /* 0x000ea400080010ff */
[----:B--2---:R-:W-:Y:S05]  /*9da0*/  @!P0 BRA `(.L_x_196) ;  /* 0xfffffffc00f08947 */ /* 0x004fea000383ffff */
[----:B------:R-:W-:Y:S05]  /*9db0*/  BRA `(.L_x_197) ;  /* 0xffffff9400b07947 */ /* 0x000fea000383ffff */
.L_x_50:
[----:B------:R-:W-:-:S07]  /*9dc0*/  MOV R0, UR4 ;  /* 0x0000000400007c02 */ /* 0x000fce0008000f00 */
.L_x_198:
[----:B-1----:R1:W2:Y:S02]  /*9dd0*/  SYNCS.PHASECHK.TRANS64.TRYWAIT P0, [R0+URZ], R3 ;  /* 0x00000003000075a7 */ /* 0x0022a400080011ff */
[----:B--2---:R-:W-:Y:S05]  /*9de0*/  @!P0 NANOSLEEP.SYNCS 0x989680 ;  /* 0x009896800000895d */ /* 0x004fea0003900000 */
[----:B------:R-:W2:Y:S02]  /*9df0*/  @!P0 SYNCS.PHASECHK.TRANS64 P0, [R0+URZ], R3 ;  /* 0x00000003000085a7 */ /* 0x000ea400080010ff */
[----:B--2---:R-:W-:Y:S05]  /*9e00*/  @!P0 BRA `(.L_x_198) ;  /* 0xfffffffc00f08947 */ /* 0x004fea000383ffff */
[----:B------:R-:W-:Y:S05]  /*9e10*/  BRA `(.L_x_199) ;  /* 0xffffff9400bc7947 */ /* 0x000fea000383ffff */
.L_x_51:
[----:B------:R-:W-:-:S07]  /*9e20*/  MOV R0, UR4 ;  /* 0x0000000400007c02 */ /* 0x000fce0008000f00 */
.L_x_200:
[----:B-1----:R1:W2:Y:S02]  /*9e30*/  SYNCS.PHASECHK.TRANS64.TRYWAIT P0, [R0+URZ], R3 ;  /* 0x00000003000075a7 */ /* 0x0022a400080011ff */
[----:B--2---:R-:W-:Y:S05]  /*9e40*/  @!P0 NANOSLEEP.SYNCS 0x989680 ;  /* 0x009896800000895d */ /* 0x004fea0003900000 */
[----:B------:R-:W2:Y:S02]  /*9e50*/  @!P0 SYNCS.PHASECHK.TRANS64 P0, [R0+URZ], R3 ;  /* 0x00000003000085a7 */ /* 0x000ea400080010ff */
[----:B--2---:R-:W-:Y:S05]  /*9e60*/  @!P0 BRA `(.L_x_200) ;  /* 0xfffffffc00f08947 */ /* 0x004fea000383ffff */
[----:B------:R-:W-:Y:S05]  /*9e70*/  BRA `(.L_x_201) ;  /* 0xffffff9400c87947 */ /* 0x000fea000383ffff */
.L_x_52:
[----:B------:R-:W-:-:S07]  /*9e80*/  MOV R0, UR4 ;  /* 0x0000000400007c02 */ /* 0x000fce0008000f00 */
.L_x_202:
[----:B-1----:R1:W2:Y:S02]  /*9e90*/  SYNCS.PHASECHK.TRANS64.TRYWAIT P0, [R0+URZ], R3 ;  /* 0x00000003000075a7 */ /* 0x0022a400080011ff */
[----:B--2---:R-:W-:Y:S05]  /*9ea0*/  @!P0 NANOSLEEP.SYNCS 0x989680 ;  /* 0x009896800000895d */ /* 0x004fea0003900000 */
[----:B------:R-:W2:Y:S02]  /*9eb0*/  @!P0 SYNCS.PHASECHK.TRANS64 P0, [R0+URZ], R3 ;  /* 0x00000003000085a7 */ /* 0x000ea400080010ff */
[----:B--2---:R-:W-:Y:S05]  /*9ec0*/  @!P0 BRA `(.L_x_202) ;  /* 0xfffffffc00f08947 */ /* 0x004fea000383ffff */
[----:B------:R-:W-:Y:S05]  /*9ed0*/  BRA `(.L_x_203) ;  /* 0xffffff9400d47947 */ /* 0x000fea000383ffff */
.L_x_53:
[----:B------:R-:W-:-:S07]  /*9ee0*/  MOV R0, UR4 ;  /* 0x0000000400007c02 */ /* 0x000fce0008000f00 */
.L_x_204:
[----:B-1----:R1:W2:Y:S02]  /*9ef0*/  SYNCS.PHASECHK.TRANS64.TRYWAIT P0, [R0+URZ], R3 ;  /* 0x00000003000075a7 */ /* 0x0022a400080011ff */
[----:B--2---:R-:W-:Y:S05]  /*9f00*/  @!P0 NANOSLEEP.SYNCS 0x989680 ;  /* 0x009896800000895d */ /* 0x004fea0003900000 */
[----:B------:R-:W2:Y:S02]  /*9f10*/  @!P0 SYNCS.PHASECHK.TRANS64 P0, [R0+URZ], R3 ;  /* 0x00000003000085a7 */ /* 0x000ea400080010ff */
[----:B--2---:R-:W-:Y:S05]  /*9f20*/  @!P0 BRA `(.L_x_204) ;  /* 0xfffffffc00f08947 */ /* 0x004fea000383ffff */
[----:B------:R-:W-:Y:S05]  /*9f30*/  BRA `(.L_x_205) ;  /* 0xffffff9400e07947 */ /* 0x000fea000383ffff */
.L_x_54:
[----:B------:R-:W-:-:S07]  /*9f40*/  MOV R0, UR4 ;  /* 0x0000000400007c02 */ /* 0x000fce0008000f00 */
.L_x_206:
[----:B-1----:R1:W2:Y:S02]  /*9f50*/  SYNCS.PHASECHK.TRANS64.TRYWAIT P0, [R0+URZ], R3 ;  /* 0x00000003000075a7 */ /* 0x0022a400080011ff */
[----:B--2---:R-:W-:Y:S05]  /*9f60*/  @!P0 NANOSLEEP.SYNCS 0x989680 ;  /* 0x009896800000895d */ /* 0x004fea0003900000 */
[----:B------:R-:W2:Y:S02]  /*9f70*/  @!P0 SYNCS.PHASECHK.TRANS64 P0, [R0+URZ], R3 ;  /* 0x00000003000085a7 */ /* 0x000ea400080010ff */
[----:B--2---:R-:W-:Y:S05]  /*9f80*/  @!P0 BRA `(.L_x_206) ;  /* 0xfffffffc00f08947 */ /* 0x004fea000383ffff */
[----:B------:R-:W-:Y:S05]  /*9f90*/  BRA `(.L_x_207) ;  /* 0xffffff9400ec7947 */ /* 0x000fea000383ffff */
.L_x_55:
[----:B------:R-:W-:-:S07]  /*9fa0*/  MOV R0, UR4 ;  /* 0x0000000400007c02 */ /* 0x000fce0008000f00 */
.L_x_208:
[----:B-1----:R1:W2:Y:S02]  /*9fb0*/  SYNCS.PHASECHK.TRANS64.TRYWAIT P0, [R0+URZ], R3 ;  /* 0x00000003000075a7 */ /* 0x0022a400080011ff */
[----:B--2---:R-:W-:Y:S05]  /*9fc0*/  @!P0 NANOSLEEP.SYNCS 0x989680 ;  /* 0x009896800000895d */ /* 0x004fea0003900000 */
[----:B------:R-:W2:Y:S02]  /*9fd0*/  @!P0 SYNCS.PHASECHK.TRANS64 P0, [R0+URZ], R3 ;  /* 0x00000003000085a7 */ /* 0x000ea400080010ff */
[----:B--2---:R-:W-:Y:S05]  /*9fe0*/  @!P0 BRA `(.L_x_208) ;  /* 0xfffffffc00f08947 */ /* 0x004fea000383ffff */
[----:B------:R-:W-:Y:S05]  /*9ff0*/  BRA `(.L_x_209) ;  /* 0xffffff9400f87947 */ /* 0x000fea000383ffff */
.L_x_56:
[----:B------:R-:W-:-:S07]  /*a000*/  MOV R0, UR4 ;  /* 0x0000000400007c02 */ /* 0x000fce0008000f00 */
.L_x_210:
[----:B-1----:R1:W2:Y:S02]  /*a010*/  SYNCS.PHASECHK.TRANS64.TRYWAIT P0, [R0+URZ], R3 ;  /* 0x00000003000075a7 */ /* 0x0022a400080011ff */
[----:B--2---:R-:W-:Y:S05]  /*a020*/  @!P0 NANOSLEEP.SYNCS 0x989680 ;  /* 0x009896800000895d */ /* 0x004fea0003900000 */
[----:B------:R-:W2:Y:S02]  /*a030*/  @!P0 SYNCS.PHASECHK.TRANS64 P0, [R0+URZ], R3 ;  /* 0x00000003000085a7 */ /* 0x000ea400080010ff */
[----:B--2---:R-:W-:Y:S05]  /*a040*/  @!P0 BRA `(.L_x_210) ;  /* 0xfffffffc00f08947 */ /* 0x004fea000383ffff */
[----:B------:R-:W-:Y:S05]  /*a050*/  BRA `(.L_x_211) ;  /* 0xffffff9800047947 */ /* 0x000fea000383ffff */
.L_x_57:
[----:B------:R-:W-:-:S07]  /*a060*/  MOV R0, UR4 ;  /* 0x0000000400007c02 */ /* 0x000fce0008000f00 */
.L_x_212:
[----:B-1----:R1:W2:Y:S02]  /*a070*/  SYNCS.PHASECHK.TRANS64.TRYWAIT P0, [R0+URZ], R3 ;  /* 0x00000003000075a7 */ /* 0x0022a400080011ff */
[----:B--2---:R-:W-:Y:S05]  /*a080*/  @!P0 NANOSLEEP.SYNCS 0x989680 ;  /* 0x009896800000895d */ /* 0x004fea0003900000 */
[----:B------:R-:W2:Y:S02]  /*a090*/  @!P0 SYNCS.PHASECHK.TRANS64 P0, [R0+URZ], R3 ;  /* 0x00000003000085a7 */ /* 0x000ea400080010ff */
[----:B--2---:R-:W-:Y:S05]  /*a0a0*/  @!P0 BRA `(.L_x_212) ;  /* 0xfffffffc00f08947 */ /* 0x004fea000383ffff */
[----:B------:R-:W-:Y:S05]  /*a0b0*/  BRA `(.L_x_213) ;  /* 0xffffff9800107947 */ /* 0x000fea000383ffff */
.L_x_58:
[----:B------:R-:W-:-:S07]  /*a0c0*/  MOV R0, UR4 ;  /* 0x0000000400007c02 */ /* 0x000fce0008000f00 */
.L_x_214:
[----:B-1----:R1:W2:Y:S02]  /*a0d0*/  SYNCS.PHASECHK.TRANS64.TRYWAIT P0, [R0+URZ], R3 ;  /* 0x00000003000075a7 */ /* 0x0022a400080011ff */
[----:B--2---:R-:W-:Y:S05]  /*a0e0*/  @!P0 NANOSLEEP.SYNCS 0x989680 ;  /* 0x009896800000895d */ /* 0x004fea0003900000 */
[----:B------:R-:W2:Y:S02]  /*a0f0*/  @!P0 SYNCS.PHASECHK.TRANS64 P0, [R0+URZ], R3 ;  /* 0x00000003000085a7 */ /* 0x000ea400080010ff */
[----:B--2---:R-:W-:Y:S05]  /*a100*/  @!P0 BRA `(.L_x_214) ;  /* 0xfffffffc00f08947 */ /* 0x004fea000383ffff */
[----:B------:R-:W-:Y:S05]  /*a110*/  BRA `(.L_x_215) ;  /* 0xffffff98001c7947 */ /* 0x000fea000383ffff */
.L_x_59:
[----:B------:R-:W-:-:S07]  /*a120*/  MOV R0, UR4 ;  /* 0x0000000400007c02 */ /* 0x000fce0008000f00 */
.L_x_216:
[----:B-1----:R1:W2:Y:S02]  /*a130*/  SYNCS.PHASECHK.TRANS64.TRYWAIT P0, [R0+URZ], R3 ;  /* 0x00000003000075a7 */ /* 0x0022a400080011ff */
[----:B--2---:R-:W-:Y:S05]  /*a140*/  @!P0 NANOSLEEP.SYNCS 0x989680 ;  /* 0x009896800000895d */ /* 0x004fea0003900000 */
[----:B------:R-:W2:Y:S02]  /*a150*/  @!P0 SYNCS.PHASECHK.TRANS64 P0, [R0+URZ], R3 ;  /* 0x00000003000085a7 */ /* 0x000ea400080010ff */
[----:B--2---:R-:W-:Y:S05]  /*a160*/  @!P0 BRA `(.L_x_216) ;  /* 0xfffffffc00f08947 */ /* 0x004fea000383ffff */
[----:B------:R-:W-:Y:S05]  /*a170*/  BRA `(.L_x_217) ;  /* 0xffffff9800287947 */ /* 0x000fea000383ffff */
.L_x_60:
[----:B------:R-:W-:-:S07]  /*a180*/  MOV R0, UR4 ;  /* 0x0000000400007c02 */ /* 0x000fce0008000f00 */
.L_x_218:
[----:B-1----:R1:W2:Y:S02]  /*a190*/  SYNCS.PHASECHK.TRANS64.TRYWAIT P0, [R0+URZ], R3 ;  /* 0x00000003000075a7 */ /* 0x0022a400080011ff */
[----:B--2---:R-:W-:Y:S05]  /*a1a0*/  @!P0 NANOSLEEP.SYNCS 0x989680 ;  /* 0x009896800000895d */ /* 0x004fea0003900000 */
[----:B------:R-:W2:Y:S02]  /*a1b0*/  @!P0 SYNCS.PHASECHK.TRANS64 P0, [R0+URZ], R3 ;  /* 0x00000003000085a7 */ /* 0x000ea400080010ff */
[----:B--2---:R-:W-:Y:S05]  /*a1c0*/  @!P0 BRA `(.L_x_218) ;  /* 0xfffffffc00f08947 */ /* 0x004fea000383ffff */
[----:B------:R-:W-:Y:S05]  /*a1d0*/  BRA `(.L_x_219) ;  /* 0xffffff9800347947 */ /* 0x000fea000383ffff */
.L_x_61:
[----:B------:R-:W-:-:S07]  /*a1e0*/  MOV R0, UR4 ;  /* 0x0000000400007c02 */ /* 0x000fce0008000f00 */
.L_x_220:
[----:B-1----:R1:W2:Y:S02]  /*a1f0*/  SYNCS.PHASECHK.TRANS64.TRYWAIT P0, [R0+URZ], R3 ;  /* 0x00000003000075a7 */ /* 0x0022a400080011ff */
[----:B--2---:R-:W-:Y:S05]  /*a200*/  @!P0 NANOSLEEP.SYNCS 0x989680 ;  /* 0x009896800000895d */ /* 0x004fea0003900000 */
[----:B------:R-:W2:Y:S02]  /*a210*/  @!P0 SYNCS.PHASECHK.TRANS64 P0, [R0+URZ], R3 ;  /* 0x00000003000085a7 */ /* 0x000ea400080010ff */
[----:B--2---:R-:W-:Y:S05]  /*a220*/  @!P0 BRA `(.L_x_220) ;  /* 0xfffffffc00f08947 */ /* 0x004fea000383ffff */
[----:B------:R-:W-:Y:S05]  /*a230*/  BRA `(.L_x_221) ;  /* 0xffffff9800407947 */ /* 0x000fea000383ffff */
.L_x_62:
[----:B------:R-:W-:-:S07]  /*a240*/  MOV R0, UR4 ;  /* 0x0000000400007c02 */ /* 0x000fce0008000f00 */
.L_x_222:
[----:B-1----:R1:W2:Y:S02]  /*a250*/  SYNCS.PHASECHK.TRANS64.TRYWAIT P0, [R0+URZ], R3 ;  /* 0x00000003000075a7 */ /* 0x0022a400080011ff */
[----:B--2---:R-:W-:Y:S05]  /*a260*/  @!P0 NANOSLEEP.SYNCS 0x989680 ;  /* 0x009896800000895d */ /* 0x004fea0003900000 */
[----:B------:R-:W2:Y:S02]  /*a270*/  @!P0 SYNCS.PHASECHK.TRANS64 P0, [R0+URZ], R3 ;  /* 0x00000003000085a7 */ /* 0x000ea400080010ff */
[----:B--2---:R-:W-:Y:S05]  /*a280*/  @!P0 BRA `(.L_x_222) ;  /* 0xfffffffc00f08947 */ /* 0x004fea000383ffff */
[----:B------:R-:W-:Y:S05]  /*a290*/  BRA `(.L_x_223) ;  /* 0xffffff98004c7947 */ /* 0x000fea000383ffff */
.L_x_63:
[----:B------:R-:W-:-:S07]  /*a2a0*/  MOV R0, UR4 ;  /* 0x0000000400007c02 */ /* 0x000fce0008000f00 */
.L_x_224:
[----:B-1----:R1:W2:Y:S02]  /*a2b0*/  SYNCS.PHASECHK.TRANS64.TRYWAIT P0, [R0+URZ], R3 ;  /* 0x00000003000075a7 */ /* 0x0022a400080011ff */
[----:B--2---:R-:W-:Y:S05]  /*a2c0*/  @!P0 NANOSLEEP.SYNCS 0x989680 ;  /* 0x009896800000895d */ /* 0x004fea0003900000 */
[----:B------:R-:W2:Y:S02]  /*a2d0*/  @!P0 SYNCS.PHASECHK.TRANS64 P0, [R0+URZ], R3 ;  /* 0x00000003000085a7 */ /* 0x000ea400080010ff */
[----:B--2---:R-:W-:Y:S05]  /*a2e0*/  @!P0 BRA `(.L_x_224) ;  /* 0xfffffffc00f08947 */ /* 0x004fea000383ffff */
[----:B------:R-:W-:Y:S05]  /*a2f0*/  BRA `(.L_x_225) ;  /* 0xffffff9800587947 */ /* 0x000fea000383ffff */
.L_x_64:
[----:B------:R-:W-:-:S07]  /*a300*/  MOV R0, UR4 ;  /* 0x0000000400007c02 */ /* 0x000fce0008000f00 */
.L_x_226:
[----:B-1----:R1:W2:Y:S02]  /*a310*/  SYNCS.PHASECHK.TRANS64.TRYWAIT P0, [R0+URZ], R3 ;  /* 0x00000003000075a7 */ /* 0x0022a400080011ff */
[----:B--2---:R-:W-:Y:S05]  /*a320*/  @!P0 NANOSLEEP.SYNCS 0x989680 ;  /* 0x009896800000895d */ /* 0x004fea0003900000 */
[----:B------:R-:W2:Y:S02]  /*a330*/  @!P0 SYNCS.PHASECHK.TRANS64 P0, [R0+URZ], R3 ;  /* 0x00000003000085a7 */ /* 0x000ea400080010ff */
[----:B--2---:R-:W-:Y:S05]  /*a340*/  @!P0 BRA `(.L_x_226) ;  /* 0xfffffffc00f08947 */ /* 0x004fea000383ffff */
[----:B------:R-:W-:Y:S05]  /*a350*/  BRA `(.L_x_227) ;  /* 0xffffff9800647947 */ /* 0x000fea000383ffff */
.L_x_65:
[----:B------:R-:W-:-:S07]  /*a360*/  MOV R0, UR4 ;  /* 0x0000000400007c02 */ /* 0x000fce0008000f00 */
.L_x_228:
[----:B-1----:R1:W2:Y:S02]  /*a370*/  SYNCS.PHASECHK.TRANS64.TRYWAIT P0, [R0+URZ], R3 ;  /* 0x00000003000075a7 */ /* 0x0022a400080011ff */
[----:B--2---:R-:W-:Y:S05]  /*a380*/  @!P0 NANOSLEEP.SYNCS 0x989680 ;  /* 0x009896800000895d */ /* 0x004fea0003900000 */
[----:B------:R-:W2:Y:S02]  /*a390*/  @!P0 SYNCS.PHASECHK.TRANS64 P0, [R0+URZ], R3 ;  /* 0x00000003000085a7 */ /* 0x000ea400080010ff */
[----:B--2---:R-:W-:Y:S05]  /*a3a0*/  @!P0 BRA `(.L_x_228) ;  /* 0xfffffffc00f08947 */ /* 0x004fea000383ffff */
[----:B------:R-:W-:Y:S05]  /*a3b0*/  BRA `(.L_x_229) ;  /* 0xffffff9800707947 */ /* 0x000fea000383ffff */
.L_x_66:
[----:B------:R-:W-:-:S07]  /*a3c0*/  MOV R0, UR4 ;  /* 0x0000000400007c02 */ /* 0x000fce0008000f00 */
.L_x_230:
[----:B-1----:R1:W2:Y:S02]  /*a3d0*/  SYNCS.PHASECHK.TRANS64.TRYWAIT P0, [R0+URZ], R3 ;  /* 0x00000003000075a7 */ /* 0x0022a400080011ff */
[----:B--2---:R-:W-:Y:S05]  /*a3e0*/  @!P0 NANOSLEEP.SYNCS 0x989680 ;  /* 0x009896800000895d */ /* 0x004fea0003900000 */
[----:B------:R-:W2:Y:S02]  /*a3f0*/  @!P0 SYNCS.PHASECHK.TRANS64 P0, [R0+URZ], R3 ;  /* 0x00000003000085a7 */ /* 0x000ea400080010ff */
[----:B--2---:R-:W-:Y:S05]  /*a400*/  @!P0 BRA `(.L_x_230) ;  /* 0xfffffffc00f08947 */ /* 0x004fea000383ffff */
[----:B------:R-:W-:Y:S05]  /*a410*/  BRA `(.L_x_231) ;  /* 0xffffff98007c7947 */ /* 0x000fea000383ffff */
.L_x_67:
[----:B------:R-:W-:-:S07]  /*a420*/  MOV R0, UR4 ;  /* 0x0000000400007c02 */ /* 0x000fce0008000f00 */
.L_x_232:
[----:B-1----:R1:W2:Y:S02]  /*a430*/  SYNCS.PHASECHK.TRANS64.TRYWAIT P0, [R0+URZ], R3 ;  /* 0x00000003000075a7 */ /* 0x0022a400080011ff */
[----:B--2---:R-:W-:Y:S05]  /*a440*/  @!P0 NANOSLEEP.SYNCS 0x989680 ;  /* 0x009896800000895d */ /* 0x004fea0003900000 */
[----:B------:R-:W2:Y:S02]  /*a450*/  @!P0 SYNCS.PHASECHK.TRANS64 P0, [R0+URZ], R3 ;  /* 0x00000003000085a7 */ /* 0x000ea400080010ff */
[----:B--2---:R-:W-:Y:S05]  /*a460*/  @!P0 BRA `(.L_x_232) ;  /* 0xfffffffc00f08947 */ /* 0x004fea000383ffff */
[----:B------:R-:W-:Y:S05]  /*a470*/  BRA `(.L_x_233) ;  /* 0xffffff9800887947 */ /* 0x000fea000383ffff */
.L_x_68:
[----:B------:R-:W-:-:S07]  /*a480*/  MOV R0, UR4 ;  /* 0x0000000400007c02 */ /* 0x000fce0008000f00 */
.L_x_234:
[----:B-1----:R1:W2:Y:S02]  /*a490*/  SYNCS.PHASECHK.TRANS64.TRYWAIT P0, [R0+URZ], R3 ;  /* 0x00000003000075a7 */ /* 0x0022a400080011ff */
[----:B--2---:R-:W-:Y:S05]  /*a4a0*/  @!P0 NANOSLEEP.SYNCS 0x989680 ;  /* 0x009896800000895d */ /* 0x004fea0003900000 */
[----:B------:R-:W2:Y:S02]  /*a4b0*/  @!P0 SYNCS.PHASECHK.TRANS64 P0, [R0+URZ], R3 ;  /* 0x00000003000085a7 */ /* 0x000ea400080010ff */
[----:B--2---:R-:W-:Y:S05]  /*a4c0*/  @!P0 BRA `(.L_x_234) ;  /* 0xfffffffc00f08947 */ /* 0x004fea000383ffff */
[----:B------:R-:W-:Y:S05]  /*a4d0*/  BRA `(.L_x_235) ;  /* 0xffffff9800947947 */ /* 0x000fea000383ffff */
.L_x_69:
[----:B------:R-:W-:-:S07]  /*a4e0*/  MOV R0, UR4 ;  /* 0x0000000400007c02 */ /* 0x000fce0008000f00 */
.L_x_236:
[----:B-1----:R1:W2:Y:S02]  /*a4f0*/  SYNCS.PHASECHK.TRANS64.TRYWAIT P0, [R0+URZ], R3 ;  /* 0x00000003000075a7 */ /* 0x0022a400080011ff */
[----:B--2---:R-:W-:Y:S05]  /*a500*/  @!P0 NANOSLEEP.SYNCS 0x989680 ;  /* 0x009896800000895d */ /* 0x004fea0003900000 */
[----:B------:R-:W2:Y:S02]  /*a510*/  @!P0 SYNCS.PHASECHK.TRANS64 P0, [R0+URZ], R3 ;  /* 0x00000003000085a7 */ /* 0x000ea400080010ff */
[----:B--2---:R-:W-:Y:S05]  /*a520*/  @!P0 BRA `(.L_x_236) ;  /* 0xfffffffc00f08947 */ /* 0x004fea000383ffff */
[----:B------:R-:W-:Y:S05]  /*a530*/  BRA `(.L_x_237) ;  /* 0xffffff9800a07947 */ /* 0x000fea000383ffff */
.L_x_70:
[----:B------:R-:W-:-:S07]  /*a540*/  MOV R0, UR4 ;  /* 0x0000000400007c02 */ /* 0x000fce0008000f00 */
.L_x_238:
[----:B-1----:R1:W2:Y:S02]  /*a550*/  SYNCS.PHASECHK.TRANS64.TRYWAIT P0, [R0+URZ], R3 ;  /* 0x00000003000075a7 */ /* 0x0022a400080011ff */
[----:B--2---:R-:W-:Y:S05]  /*a560*/  @!P0 NANOSLEEP.SYNCS 0x989680 ;  /* 0x009896800000895d */ /* 0x004fea0003900000 */
[----:B------:R-:W2:Y:S02]  /*a570*/  @!P0 SYNCS.PHASECHK.TRANS64 P0, [R0+URZ], R3 ;  /* 0x00000003000085a7 */ /* 0x000ea400080010ff */
[----:B--2---:R-:W-:Y:S05]  /*a580*/  @!P0 BRA `(.L_x_238) ;  /* 0xfffffffc00f08947 */ /* 0x004fea000383ffff */
[----:B------:R-:W-:Y:S05]  /*a590*/  BRA `(.L_x_239) ;  /* 0xffffff9800ac7947 */ /* 0x000fea000383ffff */
.L_x_71:
[----:B------:R-:W-:-:S07]  /*a5a0*/  MOV R0, UR4 ;  /* 0x0000000400007c02 */ /* 0x000fce0008000f00 */
.L_x_240:
[----:B-1----:R1:W2:Y:S02]  /*a5b0*/  SYNCS.PHASECHK.TRANS64.TRYWAIT P0, [R0+URZ], R3 ;  /* 0x00000003000075a7 */ /* 0x0022a400080011ff */
[----:B--2---:R-:W-:Y:S05]  /*a5c0*/  @!P0 NANOSLEEP.SYNCS 0x989680 ;  /* 0x009896800000895d */ /* 0x004fea0003900000 */
[----:B------:R-:W2:Y:S02]  /*a5d0*/  @!P0 SYNCS.PHASECHK.TRANS64 P0, [R0+URZ], R3 ;  /* 0x00000003000085a7 */ /* 0x000ea400080010ff */
[----:B--2---:R-:W-:Y:S05]  /*a5e0*/  @!P0 BRA `(.L_x_240) ;  /* 0xfffffffc00f08947 */ /* 0x004fea000383ffff */
[----:B------:R-:W-:Y:S05]  /*a5f0*/  BRA `(.L_x_241) ;  /* 0xffffff9800b87947 */ /* 0x000fea000383ffff */
.L_x_72:
[----:B------:R-:W-:-:S07]  /*a600*/  MOV R0, UR4 ;  /* 0x0000000400007c02 */ /* 0x000fce0008000f00 */
.L_x_242:
[----:B-1----:R1:W2:Y:S02]  /*a610*/  SYNCS.PHASECHK.TRANS64.TRYWAIT P0, [R0+URZ], R3 ;  /* 0x00000003000075a7 */ /* 0x0022a400080011ff */
[----:B--2---:R-:W-:Y:S05]  /*a620*/  @!P0 NANOSLEEP.SYNCS 0x989680 ;  /* 0x009896800000895d */ /* 0x004fea0003900000 */
[----:B------:R-:W2:Y:S02]  /*a630*/  @!P0 SYNCS.PHASECHK.TRANS64 P0, [R0+URZ], R3 ;  /* 0x00000003000085a7 */ /* 0x000ea400080010ff */
[----:B--2---:R-:W-:Y:S05]  /*a640*/  @!P0 BRA `(.L_x_242) ;  /* 0xfffffffc00f08947 */ /* 0x004fea000383ffff */
[----:B------:R-:W-:Y:S05]  /*a650*/  BRA `(.L_x_243) ;  /* 0xffffff9800c47947 */ /* 0x000fea000383ffff */
.L_x_73:
[----:B------:R-:W-:-:S07]  /*a660*/  MOV R0, UR4 ;  /* 0x0000000400007c02 */ /* 0x000fce0008000f00 */
.L_x_244:
[----:B-1----:R1:W2:Y:S02]  /*a670*/  SYNCS.PHASECHK.TRANS64.TRYWAIT P0, [R0+URZ], R3 ;  /* 0x00000003000075a7 */ /* 0x0022a400080011ff */
[----:B--2---:R-:W-:Y:S05]  /*a680*/  @!P0 NANOSLEEP.SYNCS 0x989680 ;  /* 0x009896800000895d */ /* 0x004fea0003900000 */
[----:B------:R-:W2:Y:S02]  /*a690*/  @!P0 SYNCS.PHASECHK.TRANS64 P0, [R0+URZ], R3 ;  /* 0x00000003000085a7 */ /* 0x000ea400080010ff */
[----:B--2---:R-:W-:Y:S05]  /*a6a0*/  @!P0 BRA `(.L_x_244) ;  /* 0xfffffffc00f08947 */ /* 0x004fea000383ffff */
[----:B------:R-:W-:Y:S05]  /*a6b0*/  BRA `(.L_x_245) ;  /* 0xffffff9800d07947 */ /* 0x000fea000383ffff */
.L_x_74:
[----:B------:R-:W-:-:S07]  /*a6c0*/  MOV R0, UR4 ;  /* 0x0000000400007c02 */ /* 0x000fce0008000f00 */
.L_x_246:
[----:B-1----:R1:W2:Y:S02]  /*a6d0*/  SYNCS.PHASECHK.TRANS64.TRYWAIT P0, [R0+URZ], R3 ;  /* 0x00000003000075a7 */ /* 0x0022a400080011ff */
[----:B--2---:R-:W-:Y:S05]  /*a6e0*/  @!P0 NANOSLEEP.SYNCS 0x989680 ;  /* 0x009896800000895d */ /* 0x004fea0003900000 */
[----:B------:R-:W2:Y:S02]  /*a6f0*/  @!P0 SYNCS.PHASECHK.TRANS64 P0, [R0+URZ], R3 ;  /* 0x00000003000085a7 */ /* 0x000ea400080010ff */
[----:B--2---:R-:W-:Y:S05]  /*a700*/  @!P0 BRA `(.L_x_246) ;  /* 0xfffffffc00f08947 */ /* 0x004fea000383ffff */
[----:B------:R-:W-:Y:S05]  /*a710*/  BRA `(.L_x_247) ;  /* 0xffffff9800dc7947 */ /* 0x000fea000383ffff */
.L_x_75:
[----:B------:R-:W-:-:S07]  /*a720*/  MOV R0, UR4 ;  /* 0x0000000400007c02 */ /* 0x000fce0008000f00 */
.L_x_248:
[----:B-1----:R1:W2:Y:S02]  /*a730*/  SYNCS.PHASECHK.TRANS64.TRYWAIT P0, [R0+URZ], R3 ;  /* 0x00000003000075a7 */ /* 0x0022a400080011ff */
[----:B--2---:R-:W-:Y:S05]  /*a740*/  @!P0 NANOSLEEP.SYNCS 0x989680 ;  /* 0x009896800000895d */ /* 0x004fea0003900000 */
[----:B------:R-:W2:Y:S02]  /*a750*/  @!P0 SYNCS.PHASECHK.TRANS64 P0, [R0+URZ], R3 ;  /* 0x00000003000085a7 */ /* 0x000ea400080010ff */
[----:B--2---:R-:W-:Y:S05]  /*a760*/  @!P0 BRA `(.L_x_248) ;  /* 0xfffffffc00f08947 */ /* 0x004fea000383ffff */
[----:B------:R-:W-:Y:S05]  /*a770*/  BRA `(.L_x_249) ;  /* 0xffffff9800e87947 */ /* 0x000fea000383ffff */
.L_x_76:
[----:B------:R-:W-:-:S07]  /*a780*/  MOV R0, UR4 ;  /* 0x0000000400007c02 */ /* 0x000fce0008000f00 */
.L_x_250:
[----:B-1----:R1:W2:Y:S02]  /*a790*/  SYNCS.PHASECHK.TRANS64.TRYWAIT P0, [R0+URZ], R3 ;  /* 0x00000003000075a7 */ /* 0x0022a400080011ff */
[----:B--2---:R-:W-:Y:S05]  /*a7a0*/  @!P0 NANOSLEEP.SYNCS 0x989680 ;  /* 0x009896800000895d */ /* 0x004fea0003900000 */
[----:B------:R-:W2:Y:S02]  /*a7b0*/  @!P0 SYNCS.PHASECHK.TRANS64 P0, [R0+URZ], R3 ;  /* 0x00000003000085a7 */ /* 0x000ea400080010ff */
[----:B--2---:R-:W-:Y:S05]  /*a7c0*/  @!P0 BRA `(.L_x_250) ;  /* 0xfffffffc00f08947 */ /* 0x004fea000383ffff */
[----:B------:R-:W-:Y:S05]  /*a7d0*/  BRA `(.L_x_251) ;  /* 0xffffff9800f47947 */ /* 0x000fea000383ffff */
.L_x_77:
[----:B------:R-:W-:-:S07]  /*a7e0*/  MOV R0, UR4 ;  /* 0x0000000400007c02 */ /* 0x000fce0008000f00 */
.L_x_252:
[----:B-1----:R1:W2:Y:S02]  /*a7f0*/  SYNCS.PHASECHK.TRANS64.TRYWAIT P0, [R0+URZ], R3 ;  /* 0x00000003000075a7 */ /* 0x0022a400080011ff */
[----:B--2---:R-:W-:Y:S05]  /*a800*/  @!P0 NANOSLEEP.SYNCS 0x989680 ;  /* 0x009896800000895d */ /* 0x004fea0003900000 */
[----:B------:R-:W2:Y:S02]  /*a810*/  @!P0 SYNCS.PHASECHK.TRANS64 P0, [R0+URZ], R3 ;  /* 0x00000003000085a7 */ /* 0x000ea400080010ff */
[----:B--2---:R-:W-:Y:S05]  /*a820*/  @!P0 BRA `(.L_x_252) ;  /* 0xfffffffc00f08947 */ /* 0x004fea000383ffff */
[----:B------:R-:W-:Y:S05]  /*a830*/  BRA `(.L_x_253) ;  /* 0xffffff9c00007947 */ /* 0x000fea000383ffff */
.L_x_78:
[----:B------:R-:W-:-:S07]  /*a840*/  MOV R0, UR4 ;  /* 0x0000000400007c02 */ /* 0x000fce0008000f00 */
.L_x_254:
[----:B-1----:R1:W2:Y:S02]  /*a850*/  SYNCS.PHASECHK.TRANS64.TRYWAIT P0, [R0+URZ], R3 ;  /* 0x00000003000075a7 */ /* 0x0022a400080011ff */
[----:B--2---:R-:W-:Y:S05]  /*a860*/  @!P0 NANOSLEEP.SYNCS 0x989680 ;  /* 0x009896800000895d */ /* 0x004fea0003900000 */
[----:B------:R-:W2:Y:S02]  /*a870*/  @!P0 SYNCS.PHASECHK.TRANS64 P0, [R0+URZ], R3 ;  /* 0x00000003000085a7 */ /* 0x000ea400080010ff */
[----:B--2---:R-:W-:Y:S05]  /*a880*/  @!P0 BRA `(.L_x_254) ;  /* 0xfffffffc00f08947 */ /* 0x004fea000383ffff */
[----:B------:R-:W-:Y:S05]  /*a890*/  BRA `(.L_x_255) ;  /* 0xffffff9c000c7947 */ /* 0x000fea000383ffff */
.L_x_79:
[----:B------:R-:W-:-:S07]  /*a8a0*/  MOV R0, UR4 ;  /* 0x0000000400007c02 */ /* 0x000fce0008000f00 */
.L_x_256:
[----:B-1----:R1:W2:Y:S02]  /*a8b0*/  SYNCS.PHASECHK.TRANS64.TRYWAIT P0, [R0+URZ], R3 ;  /* 0x00000003000075a7 */ /* 0x0022a400080011ff */
[----:B--2---:R-:W-:Y:S05]  /*a8c0*/  @!P0 NANOSLEEP.SYNCS 0x989680 ;  /* 0x009896800000895d */ /* 0x004fea0003900000 */
[----:B------:R-:W2:Y:S02]  /*a8d0*/  @!P0 SYNCS.PHASECHK.TRANS64 P0, [R0+URZ], R3 ;  /* 0x00000003000085a7 */ /* 0x000ea400080010ff */
[----:B--2---:R-:W-:Y:S05]  /*a8e0*/  @!P0 BRA `(.L_x_256) ;  /* 0xfffffffc00f08947 */ /* 0x004fea000383ffff */
[----:B------:R-:W-:Y:S05]  /*a8f0*/  BRA `(.L_x_257) ;  /* 0xffffff9c00187947 */ /* 0x000fea000383ffff */
.L_x_80:
[----:B------:R-:W-:-:S07]  /*a900*/  MOV R0, UR4 ;  /* 0x0000000400007c02 */ /* 0x000fce0008000f00 */
.L_x_258:
[----:B-1----:R1:W2:Y:S02]  /*a910*/  SYNCS.PHASECHK.TRANS64.TRYWAIT P0, [R0+URZ], R3 ;  /* 0x00000003000075a7 */ /* 0x0022a400080011ff */
[----:B--2---:R-:W-:Y:S05]  /*a920*/  @!P0 NANOSLEEP.SYNCS 0x989680 ;  /* 0x009896800000895d */ /* 0x004fea0003900000 */
[----:B------:R-:W2:Y:S02]  /*a930*/  @!P0 SYNCS.PHASECHK.TRANS64 P0, [R0+URZ], R3 ;  /* 0x00000003000085a7 */ /* 0x000ea400080010ff */
[----:B--2---:R-:W-:Y:S05]  /*a940*/  @!P0 BRA `(.L_x_258) ;  /* 0xfffffffc00f08947 */ /* 0x004fea000383ffff */
[----:B------:R-:W-:Y:S05]  /*a950*/  BRA `(.L_x_259) ;  /* 0xffffff9c00247947 */ /* 0x000fea000383ffff */
.L_x_81:
[----:B------:R-:W-:-:S07]  /*a960*/  MOV R0, UR4 ;  /* 0x0000000400007c02 */ /* 0x000fce0008000f00 */
.L_x_260:
[----:B-1----:R1:W2:Y:S02]  /*a970*/  SYNCS.PHASECHK.TRANS64.TRYWAIT P0, [R0+URZ], R3 ;  /* 0x00000003000075a7 */ /* 0x0022a400080011ff */
[----:B--2---:R-:W-:Y:S05]  /*a980*/  @!P0 NANOSLEEP.SYNCS 0x989680 ;  /* 0x009896800000895d */ /* 0x004fea0003900000 */
[----:B------:R-:W2:Y:S02]  /*a990*/  @!P0 SYNCS.PHASECHK.TRANS64 P0, [R0+URZ], R3 ;  /* 0x00000003000085a7 */ /* 0x000ea400080010ff */
[----:B--2---:R-:W-:Y:S05]  /*a9a0*/  @!P0 BRA `(.L_x_260) ;  /* 0xfffffffc00f08947 */ /* 0x004fea000383ffff */
[----:B------:R-:W-:Y:S05]  /*a9b0*/  BRA `(.L_x_261) ;  /* 0xffffff9c00307947 */ /* 0x000fea000383ffff */
.L_x_82:
[----:B------:R-:W-:-:S07]  /*a9c0*/  MOV R0, UR4 ;  /* 0x0000000400007c02 */ /* 0x000fce0008000f00 */
.L_x_262:
[----:B-1----:R1:W2:Y:S02]  /*a9d0*/  SYNCS.PHASECHK.TRANS64.TRYWAIT P0, [R0+URZ], R3 ;  /* 0x00000003000075a7 */ /* 0x0022a400080011ff */
[----:B--2---:R-:W-:Y:S05]  /*a9e0*/  @!P0 NANOSLEEP.SYNCS 0x989680 ;  /* 0x009896800000895d */ /* 0x004fea0003900000 */
[----:B------:R-:W2:Y:S02]  /*a9f0*/  @!P0 SYNCS.PHASECHK.TRANS64 P0, [R0+URZ], R3 ;  /* 0x00000003000085a7 */ /* 0x000ea400080010ff */
[----:B--2---:R-:W-:Y:S05]  /*aa00*/  @!P0 BRA `(.L_x_262) ;  /* 0xfffffffc00f08947 */ /* 0x004fea000383ffff */
[----:B------:R-:W-:Y:S05]  /*aa10*/  BRA `(.L_x_263) ;  /* 0xffffff9c003c7947 */ /* 0x000fea000383ffff */
.L_x_83:
[----:B------:R-:W-:-:S07]  /*aa20*/  MOV R0, UR4 ;  /* 0x0000000400007c02 */ /* 0x000fce0008000f00 */
.L_x_264:
[----:B-1----:R1:W2:Y:S02]  /*aa30*/  SYNCS.PHASECHK.TRANS64.TRYWAIT P0, [R0+URZ], R3 ;  /* 0x00000003000075a7 */ /* 0x0022a400080011ff */
[----:B--2---:R-:W-:Y:S05]  /*aa40*/  @!P0 NANOSLEEP.SYNCS 0x989680 ;  /* 0x009896800000895d */ /* 0x004fea0003900000 */
[----:B------:R-:W2:Y:S02]  /*aa50*/  @!P0 SYNCS.PHASECHK.TRANS64 P0, [R0+URZ], R3 ;  /* 0x00000003000085a7 */ /* 0x000ea400080010ff */
[----:B--2---:R-:W-:Y:S05]  /*aa60*/  @!P0 BRA `(.L_x_264) ;  /* 0xfffffffc00f08947 */ /* 0x004fea000383ffff */
[----:B------:R-:W-:Y:S05]  /*aa70*/  BRA `(.L_x_265) ;  /* 0xffffff9c00487947 */ /* 0x000fea000383ffff */
.L_x_84:
[----:B------:R-:W-:-:S07]  /*aa80*/  MOV R0, UR4 ;  /* 0x0000000400007c02 */ /* 0x000fce0008000f00 */
.L_x_266:
[----:B-1----:R1:W2:Y:S02]  /*aa90*/  SYNCS.PHASECHK.TRANS64.TRYWAIT P0, [R0+URZ], R3 ;  /* 0x00000003000075a7 */ /* 0x0022a400080011ff */
[----:B--2---:R-:W-:Y:S05]  /*aaa0*/  @!P0 NANOSLEEP.SYNCS 0x989680 ;  /* 0x009896800000895d */ /* 0x004fea0003900000 */
[----:B------:R-:W2:Y:S02]  /*aab0*/  @!P0 SYNCS.PHASECHK.TRANS64 P0, [R0+URZ], R3 ;  /* 0x00000003000085a7 */ /* 0x000ea400080010ff */
[----:B--2---:R-:W-:Y:S05]  /*aac0*/  @!P0 BRA `(.L_x_266) ;  /* 0xfffffffc00f08947 */ /* 0x004fea000383ffff */
[----:B------:R-:W-:Y:S05]  /*aad0*/  BRA `(.L_x_267) ;  /* 0xffffff9c00547947 */ /* 0x000fea000383ffff */
.L_x_85:
[----:B------:R-:W-:-:S07]  /*aae0*/  MOV R0, UR4 ;  /* 0x0000000400007c02 */ /* 0x000fce0008000f00 */
.L_x_268:
[----:B-1----:R1:W2:Y:S02]  /*aaf0*/  SYNCS.PHASECHK.TRANS64.TRYWAIT P0, [R0+URZ], R3 ;  /* 0x00000003000075a7 */ /* 0x0022a400080011ff */
[----:B--2---:R-:W-:Y:S05]  /*ab00*/  @!P0 NANOSLEEP.SYNCS 0x989680 ;  /* 0x009896800000895d */ /* 0x004fea0003900000 */
[----:B------:R-:W2:Y:S02]  /*ab10*/  @!P0 SYNCS.PHASECHK.TRANS64 P0, [R0+URZ], R3 ;  /* 0x00000003000085a7 */ /* 0x000ea400080010ff */
[----:B--2---:R-:W-:Y:S05]  /*ab20*/  @!P0 BRA `(.L_x_268) ;  /* 0xfffffffc00f08947 */ /* 0x004fea000383ffff */
[----:B------:R-:W-:Y:S05]  /*ab30*/  BRA `(.L_x_269) ;  /* 0xffffff9c00607947 */ /* 0x000fea000383ffff */
.L_x_86:
[----:B------:R-:W-:-:S07]  /*ab40*/  MOV R0, UR4 ;  /* 0x0000000400007c02 */ /* 0x000fce0008000f00 */
.L_x_270:
[----:B-1----:R1:W2:Y:S02]  /*ab50*/  SYNCS.PHASECHK.TRANS64.TRYWAIT P0, [R0+URZ], R3 ;  /* 0x00000003000075a7 */ /* 0x0022a400080011ff */
[----:B--2---:R-:W-:Y:S05]  /*ab60*/  @!P0 NANOSLEEP.SYNCS 0x989680 ;  /* 0x009896800000895d */ /* 0x004fea0003900000 */
[----:B------:R-:W2:Y:S02]  /*ab70*/  @!P0 SYNCS.PHASECHK.TRANS64 P0, [R0+URZ], R3 ;  /* 0x00000003000085a7 */ /* 0x000ea400080010ff */
[----:B--2---:R-:W-:Y:S05]  /*ab80*/  @!P0 BRA `(.L_x_270) ;  /* 0xfffffffc00f08947 */ /* 0x004fea000383ffff */
[----:B------:R-:W-:Y:S05]  /*ab90*/  BRA `(.L_x_271) ;  /* 0xffffff9c006c7947 */ /* 0x000fea000383ffff */
.L_x_87:
[----:B------:R-:W-:-:S07]  /*aba0*/  MOV R0, UR4 ;  /* 0x0000000400007c02 */ /* 0x000fce0008000f00 */
.L_x_272:
[----:B-1----:R1:W2:Y:S02]  /*abb0*/  SYNCS.PHASECHK.TRANS64.TRYWAIT P0, [R0+URZ], R3 ;  /* 0x00000003000075a7 */ /* 0x0022a400080011ff */
[----:B--2---:R-:W-:Y:S05]  /*abc0*/  @!P0 NANOSLEEP.SYNCS 0x989680 ;  /* 0x009896800000895d */ /* 0x004fea0003900000 */
[----:B------:R-:W2:Y:S02]  /*abd0*/  @!P0 SYNCS.PHASECHK.TRANS64 P0, [R0+URZ], R3 ;  /* 0x00000003000085a7 */ /* 0x000ea400080010ff */
[----:B--2---:R-:W-:Y:S05]  /*abe0*/  @!P0 BRA `(.L_x_272) ;  /* 0xfffffffc00f08947 */ /* 0x004fea000383ffff */
[----:B------:R-:W-:Y:S05]  /*abf0*/  BRA `(.L_x_273) ;  /* 0xffffff9c00787947 */ /* 0x000fea000383ffff */
.L_x_88:
[----:B------:R-:W-:-:S07]  /*ac00*/  MOV R0, UR4 ;  /* 0x0000000400007c02 */ /* 0x000fce0008000f00 */
.L_x_274:
[----:B-1----:R1:W2:Y:S02]  /*ac10*/  SYNCS.PHASECHK.TRANS64.TRYWAIT P0, [R0+URZ], R3 ;  /* 0x00000003000075a7 */ /* 0x0022a400080011ff */
[----:B--2---:R-:W-:Y:S05]  /*ac20*/  @!P0 NANOSLEEP.SYNCS 0x989680 ;  /* 0x009896800000895d */ /* 0x004fea0003900000 */
[----:B------:R-:W2:Y:S02]  /*ac30*/  @!P0 SYNCS.PHASECHK.TRANS64 P0, [R0+URZ], R3 ;  /* 0x00000003000085a7 */ /* 0x000ea400080010ff */
[----:B--2---:R-:W-:Y:S05]  /*ac40*/  @!P0 BRA `(.L_x_274) ;  /* 0xfffffffc00f08947 */ /* 0x004fea000383ffff */
[----:B------:R-:W-:Y:S05]  /*ac50*/  BRA `(.L_x_275) ;  /* 0xffffff9c00847947 */ /* 0x000fea000383ffff */
.L_x_89:
[----:B------:R-:W-:-:S07]  /*ac60*/  MOV R0, UR4 ;  /* 0x0000000400007c02 */ /* 0x000fce0008000f00 */
.L_x_276:
[----:B-1----:R1:W2:Y:S02]  /*ac70*/  SYNCS.PHASECHK.TRANS64.TRYWAIT P0, [R0+URZ], R3 ;  /* 0x00000003000075a7 */ /* 0x0022a400080011ff */
[----:B--2---:R-:W-:Y:S05]  /*ac80*/  @!P0 NANOSLEEP.SYNCS 0x989680 ;  /* 0x009896800000895d */ /* 0x004fea0003900000 */
[----:B------:R-:W2:Y:S02]  /*ac90*/  @!P0 SYNCS.PHASECHK.TRANS64 P0, [R0+URZ], R3 ;  /* 0x00000003000085a7 */ /* 0x000ea400080010ff */
[----:B--2---:R-:W-:Y:S05]  /*aca0*/  @!P0 BRA `(.L_x_276) ;  /* 0xfffffffc00f08947 */ /* 0x004fea000383ffff */
[----:B------:R-:W-:Y:S05]  /*acb0*/  BRA `(.L_x_277) ;  /* 0xffffff9c00907947 */ /* 0x000fea000383ffff */
.L_x_90:
[----:B------:R-:W-:-:S07]  /*acc0*/  MOV R0, UR4 ;  /* 0x0000000400007c02 */ /* 0x000fce0008000f00 */
.L_x_278:
[----:B-1----:R1:W2:Y:S02]  /*acd0*/  SYNCS.PHASECHK.TRANS64.TRYWAIT P0, [R0+URZ], R3 ;  /* 0x00000003000075a7 */ /* 0x0022a400080011ff */
[----:B--2---:R-:W-:Y:S05]  /*ace0*/  @!P0 NANOSLEEP.SYNCS 0x989680 ;  /* 0x009896800000895d */ /* 0x004fea0003900000 */
[----:B------:R-:W2:Y:S02]  /*acf0*/  @!P0 SYNCS.PHASECHK.TRANS64 P0, [R0+URZ], R3 ;  /* 0x00000003000085a7 */ /* 0x000ea400080010ff */
[----:B--2---:R-:W-:Y:S05]  /*ad00*/  @!P0 BRA `(.L_x_278) ;  /* 0xfffffffc00f08947 */ /* 0x004fea000383ffff */
[----:B------:R-:W-:Y:S05]  /*ad10*/  BRA `(.L_x_279) ;  /* 0xffffff9c009c7947 */ /* 0x000fea000383ffff */
.L_x_91:
[----:B------:R-:W-:-:S07]  /*ad20*/  MOV R0, UR4 ;  /* 0x0000000400007c02 */ /* 0x000fce0008000f00 */
.L_x_280:
[----:B-1----:R1:W2:Y:S02]  /*ad30*/  SYNCS.PHASECHK.TRANS64.TRYWAIT P0, [R0+URZ], R3 ;  /* 0x00000003000075a7 */ /* 0x0022a400080011ff */
[----:B--2---:R-:W-:Y:S05]  /*ad40*/  @!P0 NANOSLEEP.SYNCS 0x989680 ;  /* 0x009896800000895d */ /* 0x004fea0003900000 */
[----:B------:R-:W2:Y:S02]  /*ad50*/  @!P0 SYNCS.PHASECHK.TRANS64 P0, [R0+URZ], R3 ;  /* 0x00000003000085a7 */ /* 0x000ea400080010ff */
[----:B--2---:R-:W-:Y:S05]  /*ad60*/  @!P0 BRA `(.L_x_280) ;  /* 0xfffffffc00f08947 */ /* 0x004fea000383ffff */
[----:B------:R-:W-:Y:S05]  /*ad70*/  BRA `(.L_x_281) ;  /* 0xffffff9c00a87947 */ /* 0x000fea000383ffff */
.L_x_92:
[----:B------:R-:W-:-:S07]  /*ad80*/  MOV R0, UR4 ;  /* 0x0000000400007c02 */ /* 0x000fce0008000f00 */
.L_x_282:
[----:B-1----:R1:W2:Y:S02]  /*ad90*/  SYNCS.PHASECHK.TRANS64.TRYWAIT P0, [R0+URZ], R3 ;  /* 0x00000003000075a7 */ /* 0x0022a400080011ff */
[----:B--2---:R-:W-:Y:S05]  /*ada0*/  @!P0 NANOSLEEP.SYNCS 0x989680 ;  /* 0x009896800000895d */ /* 0x004fea0003900000 */
[----:B------:R-:W2:Y:S02]  /*adb0*/  @!P0 SYNCS.PHASECHK.TRANS64 P0, [R0+URZ], R3 ;  /* 0x00000003000085a7 */ /* 0x000ea400080010ff */
[----:B--2---:R-:W-:Y:S05]  /*adc0*/  @!P0 BRA `(.L_x_282) ;  /* 0xfffffffc00f08947 */ /* 0x004fea000383ffff */
[----:B------:R-:W-:Y:S05]  /*add0*/  BRA `(.L_x_283) ;  /* 0xffffff9c00b47947 */ /* 0x000fea000383ffff */
.L_x_93:
[----:B------:R-:W-:-:S07]  /*ade0*/  MOV R0, UR4 ;  /* 0x0000000400007c02 */ /* 0x000fce0008000f00 */
.L_x_284:
[----:B-1----:R1:W2:Y:S02]  /*adf0*/  SYNCS.PHASECHK.TRANS64.TRYWAIT P0, [R0+URZ], R3 ;  /* 0x00000003000075a7 */ /* 0x0022a400080011ff */
[----:B--2---:R-:W-:Y:S05]  /*ae00*/  @!P0 NANOSLEEP.SYNCS 0x989680 ;  /* 0x009896800000895d */ /* 0x004fea0003900000 */
[----:B------:R-:W2:Y:S02]  /*ae10*/  @!P0 SYNCS.PHASECHK.TRANS64 P0, [R0+URZ], R3 ;  /* 0x00000003000085a7 */ /* 0x000ea400080010ff */
[----:B--2---:R-:W-:Y:S05]  /*ae20*/  @!P0 BRA `(.L_x_284) ;  /* 0xfffffffc00f08947 */ /* 0x004fea000383ffff */
[----:B------:R-:W-:Y:S05]  /*ae30*/  BRA `(.L_x_285) ;  /* 0xffffff9c00c07947 */ /* 0x000fea000383ffff */
.L_x_94:
[----:B------:R-:W-:-:S07]  /*ae40*/  MOV R0, UR4 ;  /* 0x0000000400007c02 */ /* 0x000fce0008000f00 */
.L_x_286:
[----:B-1----:R1:W2:Y:S02]  /*ae50*/  SYNCS.PHASECHK.TRANS64.TRYWAIT P0, [R0+URZ], R3 ;  /* 0x00000003000075a7 */ /* 0x0022a400080011ff */
[----:B--2---:R-:W-:Y:S05]  /*ae60*/  @!P0 NANOSLEEP.SYNCS 0x989680 ;  /* 0x009896800000895d */ /* 0x004fea0003900000 */
[----:B------:R-:W2:Y:S02]  /*ae70*/  @!P0 SYNCS.PHASECHK.TRANS64 P0, [R0+URZ], R3 ;  /* 0x00000003000085a7 */ /* 0x000ea400080010ff */
[----:B--2---:R-:W-:Y:S05]  /*ae80*/  @!P0 BRA `(.L_x_286) ;  /* 0xfffffffc00f08947 */ /* 0x004fea000383ffff */
[----:B------:R-:W-:Y:S05]  /*ae90*/  BRA `(.L_x_287) ;  /* 0xffffff9c00cc7947 */ /* 0x000fea000383ffff */
.L_x_95:
[----:B------:R-:W-:-:S07]  /*aea0*/  MOV R0, UR4 ;  /* 0x0000000400007c02 */ /* 0x000fce0008000f00 */
.L_x_288:
[----:B-1----:R1:W2:Y:S02]  /*aeb0*/  SYNCS.PHASECHK.TRANS64.TRYWAIT P0, [R0+URZ], R3 ;  /* 0x00000003000075a7 */ /* 0x0022a400080011ff */
[----:B--2---:R-:W-:Y:S05]  /*aec0*/  @!P0 NANOSLEEP.SYNCS 0x989680 ;  /* 0x009896800000895d */ /* 0x004fea0003900000 */
[----:B------:R-:W2:Y:S02]  /*aed0*/  @!P0 SYNCS.PHASECHK.TRANS64 P0, [R0+URZ], R3 ;  /* 0x00000003000085a7 */ /* 0x000ea400080010ff */
[----:B--2---:R-:W-:Y:S05]  /*aee0*/  @!P0 BRA `(.L_x_288) ;  /* 0xfffffffc00f08947 */ /* 0x004fea000383ffff */
[----:B------:R-:W-:Y:S05]  /*aef0*/  BRA `(.L_x_289) ;  /* 0xffffff9c00d87947 */ /* 0x000fea000383ffff */
.L_x_96:
[----:B------:R-:W-:-:S07]  /*af00*/  MOV R0, UR4 ;  /* 0x0000000400007c02 */ /* 0x000fce0008000f00 */
.L_x_290:
[----:B-1----:R1:W2:Y:S02]  /*af10*/  SYNCS.PHASECHK.TRANS64.TRYWAIT P0, [R0+URZ], R3 ;  /* 0x00000003000075a7 */ /* 0x0022a400080011ff */
[----:B--2---:R-:W-:Y:S05]  /*af20*/  @!P0 NANOSLEEP.SYNCS 0x989680 ;  /* 0x009896800000895d */ /* 0x004fea0003900000 */
[----:B------:R-:W2:Y:S02]  /*af30*/  @!P0 SYNCS.PHASECHK.TRANS64 P0, [R0+URZ], R3 ;  /* 0x00000003000085a7 */ /* 0x000ea400080010ff */
[----:B--2---:R-:W-:Y:S05]  /*af40*/  @!P0 BRA `(.L_x_290) ;  /* 0xfffffffc00f08947 */ /* 0x004fea000383ffff */
[----:B------:R-:W-:Y:S05]  /*af50*/  BRA `(.L_x_291) ;  /* 0xffffff9c00e47947 */ /* 0x000fea000383ffff */
.L_x_97:
[----:B------:R-:W-:-:S07]  /*af60*/  MOV R0, UR4 ;  /* 0x0000000400007c02 */ /* 0x000fce0008000f00 */
.L_x_292:
[----:B-1----:R1:W2:Y:S02]  /*af70*/  SYNCS.PHASECHK.TRANS64.TRYWAIT P0, [R0+URZ], R3 ;  /* 0x00000003000075a7 */ /* 0x0022a400080011ff */
[----:B--2---:R-:W-:Y:S05]  /*af80*/  @!P0 NANOSLEEP.SYNCS 0x989680 ;  /* 0x009896800000895d */ /* 0x004fea0003900000 */
[----:B------:R-:W2:Y:S02]  /*af90*/  @!P0 SYNCS.PHASECHK.TRANS64 P0, [R0+URZ], R3 ;  /* 0x00000003000085a7 */ /* 0x000ea400080010ff */
[----:B--2---:R-:W-:Y:S05]  /*afa0*/  @!P0 BRA `(.L_x_292) ;  /* 0xfffffffc00f08947 */ /* 0x004fea000383ffff */
[----:B------:R-:W-:Y:S05]  /*afb0*/  BRA `(.L_x_293) ;  /* 0xffffff9c00f07947 */ /* 0x000fea000383ffff */
.L_x_98:
[----:B------:R-:W-:-:S07]  /*afc0*/  MOV R0, UR4 ;  /* 0x0000000400007c02 */ /* 0x000fce0008000f00 */
.L_x_294:
[----:B-1----:R1:W2:Y:S02]  /*afd0*/  SYNCS.PHASECHK.TRANS64.TRYWAIT P0, [R0+URZ], R3 ;  /* 0x00000003000075a7 */ /* 0x0022a400080011ff */
[----:B--2---:R-:W-:Y:S05]  /*afe0*/  @!P0 NANOSLEEP.SYNCS 0x989680 ;  /* 0x009896800000895d */ /* 0x004fea0003900000 */
[----:B------:R-:W2:Y:S02]  /*aff0*/  @!P0 SYNCS.PHASECHK.TRANS64 P0, [R0+URZ], R3 ;  /* 0x00000003000085a7 */ /* 0x000ea400080010ff */
[----:B--2---:R-:W-:Y:S05]  /*b000*/  @!P0 BRA `(.L_x_294) ;  /* 0xfffffffc00f08947 */ /* 0x004fea000383ffff */
[----:B------:R-:W-:Y:S05]  /*b010*/  BRA `(.L_x_295) ;  /* 0xffffff9c00fc7947 */ /* 0x000fea000383ffff */
.L_x_99:
[----:B------:R-:W-:-:S07]  /*b020*/  MOV R0, UR4 ;  /* 0x0000000400007c02 */ /* 0x000fce0008000f00 */
.L_x_296:
[----:B-1----:R1:W2:Y:S02]  /*b030*/  SYNCS.PHASECHK.TRANS64.TRYWAIT P0, [R0+URZ], R3 ;  /* 0x00000003000075a7 */ /* 0x0022a400080011ff */
[----:B--2---:R-:W-:Y:S05]  /*b040*/  @!P0 NANOSLEEP.SYNCS 0x989680 ;  /* 0x009896800000895d */ /* 0x004fea0003900000 */
[----:B------:R-:W2:Y:S02]  /*b050*/  @!P0 SYNCS.PHASECHK.TRANS64 P0, [R0+URZ], R3 ;  /* 0x00000003000085a7 */ /* 0x000ea400080010ff */
[----:B--2---:R-:W-:Y:S05]  /*b060*/  @!P0 BRA `(.L_x_296) ;  /* 0xfffffffc00f08947 */ /* 0x004fea000383ffff */
[----:B------:R-:W-:Y:S05]  /*b070*/  BRA `(.L_x_297) ;  /* 0xffffffa000087947 */ /* 0x000fea000383ffff */
.L_x_100:
[----:B------:R-:W-:-:S07]  /*b080*/  MOV R0, UR4 ;  /* 0x0000000400007c02 */ /* 0x000fce0008000f00 */
.L_x_298:
[----:B-1----:R1:W2:Y:S02]  /*b090*/  SYNCS.PHASECHK.TRANS64.TRYWAIT P0, [R0+URZ], R3 ;  /* 0x00000003000075a7 */ /* 0x0022a400080011ff */
[----:B--2---:R-:W-:Y:S05]  /*b0a0*/  @!P0 NANOSLEEP.SYNCS 0x989680 ;  /* 0x009896800000895d */ /* 0x004fea0003900000 */
[----:B------:R-:W2:Y:S02]  /*b0b0*/  @!P0 SYNCS.PHASECHK.TRANS64 P0, [R0+URZ], R3 ;  /* 0x00000003000085a7 */ /* 0x000ea400080010ff */
[----:B--2---:R-:W-:Y:S05]  /*b0c0*/  @!P0 BRA `(.L_x_298) ;  /* 0xfffffffc00f08947 */ /* 0x004fea000383ffff */
[----:B------:R-:W-:Y:S05]  /*b0d0*/  BRA `(.L_x_299) ;  /* 0xffffffa000147947 */ /* 0x000fea000383ffff */
.L_x_101:
[----:B------:R-:W-:-:S07]  /*b0e0*/  MOV R0, UR4 ;  /* 0x0000000400007c02 */ /* 0x000fce0008000f00 */
.L_x_300:
[----:B-1----:R1:W2:Y:S02]  /*b0f0*/  SYNCS.PHASECHK.TRANS64.TRYWAIT P0, [R0+URZ], R3 ;  /* 0x00000003000075a7 */ /* 0x0022a400080011ff */
[----:B--2---:R-:W-:Y:S05]  /*b100*/  @!P0 NANOSLEEP.SYNCS 0x989680 ;  /* 0x009896800000895d */ /* 0x004fea0003900000 */
[----:B------:R-:W2:Y:S02]  /*b110*/  @!P0 SYNCS.PHASECHK.TRANS64 P0, [R0+URZ], R3 ;  /* 0x00000003000085a7 */ /* 0x000ea400080010ff */
[----:B--2---:R-:W-:Y:S05]  /*b120*/  @!P0 BRA `(.L_x_300) ;  /* 0xfffffffc00f08947 */ /* 0x004fea000383ffff */
[----:B------:R-:W-:Y:S05]  /*b130*/  BRA `(.L_x_301) ;  /* 0xffffffa000207947 */ /* 0x000fea000383ffff */
.L_x_102:
[----:B------:R-:W-:-:S07]  /*b140*/  MOV R0, UR4 ;  /* 0x0000000400007c02 */ /* 0x000fce0008000f00 */
.L_x_302:
[----:B-1----:R1:W2:Y:S02]  /*b150*/  SYNCS.PHASECHK.TRANS64.TRYWAIT P0, [R0+URZ], R3 ;  /* 0x00000003000075a7 */ /* 0x0022a400080011ff */
[----:B--2---:R-:W-:Y:S05]  /*b160*/  @!P0 NANOSLEEP.SYNCS 0x989680 ;  /* 0x009896800000895d */ /* 0x004fea0003900000 */
[----:B------:R-:W2:Y:S02]  /*b170*/  @!P0 SYNCS.PHASECHK.TRANS64 P0, [R0+URZ], R3 ;  /* 0x00000003000085a7 */ /* 0x000ea400080010ff */
[----:B--2---:R-:W-:Y:S05]  /*b180*/  @!P0 BRA `(.L_x_302) ;  /* 0xfffffffc00f08947 */ /* 0x004fea000383ffff */
[----:B------:R-:W-:Y:S05]  /*b190*/  BRA `(.L_x_303) ;  /* 0xffffffa0002c7947 */ /* 0x000fea000383ffff */
.L_x_103:
[----:B------:R-:W-:-:S07]  /*b1a0*/  MOV R0, UR4 ;  /* 0x0000000400007c02 */ /* 0x000fce0008000f00 */
.L_x_304:
[----:B-1----:R1:W2:Y:S02]  /*b1b0*/  SYNCS.PHASECHK.TRANS64.TRYWAIT P0, [R0+URZ], R3 ;  /* 0x00000003000075a7 */ /* 0x0022a400080011ff */
[----:B--2---:R-:W-:Y:S05]  /*b1c0*/  @!P0 NANOSLEEP.SYNCS 0x989680 ;  /* 0x009896800000895d */ /* 0x004fea0003900000 */
[----:B------:R-:W2:Y:S02]  /*b1d0*/  @!P0 SYNCS.PHASECHK.TRANS64 P0, [R0+URZ], R3 ;  /* 0x00000003000085a7 */ /* 0x000ea400080010ff */
[----:B--2---:R-:W-:Y:S05]  /*b1e0*/  @!P0 BRA `(.L_x_304) ;  /* 0xfffffffc00f08947 */ /* 0x004fea000383ffff */
[----:B------:R-:W-:Y:S05]  /*b1f0*/  BRA `(.L_x_305) ;  /* 0xffffffa000387947 */ /* 0x000fea000383ffff */
.L_x_104:
[----:B------:R-:W-:-:S07]  /*b200*/  MOV R0, UR4 ;  /* 0x0000000400007c02 */ /* 0x000fce0008000f00 */
.L_x_306:
[----:B-1----:R1:W2:Y:S02]  /*b210*/  SYNCS.PHASECHK.TRANS64.TRYWAIT P0, [R0+URZ], R3 ;  /* 0x00000003000075a7 */ /* 0x0022a400080011ff */
[----:B--2---:R-:W-:Y:S05]  /*b220*/  @!P0 NANOSLEEP.SYNCS 0x989680 ;  /* 0x009896800000895d */ /* 0x004fea0003900000 */
[----:B------:R-:W2:Y:S02]  /*b230*/  @!P0 SYNCS.PHASECHK.TRANS64 P0, [R0+URZ], R3 ;  /* 0x00000003000085a7 */ /* 0x000ea400080010ff */
[----:B--2---:R-:W-:Y:S05]  /*b240*/  @!P0 BRA `(.L_x_306) ;  /* 0xfffffffc00f08947 */ /* 0x004fea000383ffff */
[----:B------:R-:W-:Y:S05]  /*b250*/  BRA `(.L_x_307) ;  /* 0xffffffa000447947 */ /* 0x000fea000383ffff */
.L_x_105:
[----:B------:R-:W-:-:S07]  /*b260*/  MOV R0, UR4 ;  /* 0x0000000400007c02 */ /* 0x000fce0008000f00 */
.L_x_308:
[----:B-1----:R1:W2:Y:S02]  /*b270*/  SYNCS.PHASECHK.TRANS64.TRYWAIT P0, [R0+URZ], R3 ;  /* 0x00000003000075a7 */ /* 0x0022a400080011ff */
[----:B--2---:R-:W-:Y:S05]  /*b280*/  @!P0 NANOSLEEP.SYNCS 0x989680 ;  /* 0x009896800000895d */ /* 0x004fea0003900000 */
[----:B------:R-:W2:Y:S02]  /*b290*/  @!P0 SYNCS.PHASECHK.TRANS64 P0, [R0+URZ], R3 ;  /* 0x00000003000085a7 */ /* 0x000ea400080010ff */
[----:B--2---:R-:W-:Y:S05]  /*b2a0*/  @!P0 BRA `(.L_x_308) ;  /* 0xfffffffc00f08947 */ /* 0x004fea000383ffff */
[----:B------:R-:W-:Y:S05]  /*b2b0*/  BRA `(.L_x_309) ;  /* 0xffffffa000507947 */ /* 0x000fea000383ffff */
.L_x_106:
[----:B------:R-:W-:-:S07]  /*b2c0*/  MOV R0, UR4 ;  /* 0x0000000400007c02 */ /* 0x000fce0008000f00 */
.L_x_310:
[----:B-1----:R1:W2:Y:S02]  /*b2d0*/  SYNCS.PHASECHK.TRANS64.TRYWAIT P0, [R0+URZ], R3 ;  /* 0x00000003000075a7 */ /* 0x0022a400080011ff */
[----:B--2---:R-:W-:Y:S05]  /*b2e0*/  @!P0 NANOSLEEP.SYNCS 0x989680 ;  /* 0x009896800000895d */ /* 0x004fea0003900000 */
[----:B------:R-:W2:Y:S02]  /*b2f0*/  @!P0 SYNCS.PHASECHK.TRANS64 P0, [R0+URZ], R3 ;  /* 0x00000003000085a7 */ /* 0x000ea400080010ff */
[----:B--2---:R-:W-:Y:S05]  /*b300*/  @!P0 BRA `(.L_x_310) ;  /* 0xfffffffc00f08947 */ /* 0x004fea000383ffff */
[----:B------:R-:W-:Y:S05]  /*b310*/  BRA `(.L_x_311) ;  /* 0xffffffa0005c7947 */ /* 0x000fea000383ffff */
.L_x_107:
[----:B------:R-:W-:-:S07]  /*b320*/  MOV R0, UR4 ;  /* 0x0000000400007c02 */ /* 0x000fce0008000f00 */
.L_x_312:
[----:B-1----:R1:W2:Y:S02]  /*b330*/  SYNCS.PHASECHK.TRANS64.TRYWAIT P0, [R0+URZ], R3 ;  /* 0x00000003000075a7 */ /* 0x0022a400080011ff */
[----:B--2---:R-:W-:Y:S05]  /*b340*/  @!P0 NANOSLEEP.SYNCS 0x989680 ;  /* 0x009896800000895d */ /* 0x004fea0003900000 */
[----:B------:R-:W2:Y:S02]  /*b350*/  @!P0 SYNCS.PHASECHK.TRANS64 P0, [R0+URZ], R3 ;  /* 0x00000003000085a7 */ /* 0x000ea400080010ff */
[----:B--2---:R-:W-:Y:S05]  /*b360*/  @!P0 BRA `(.L_x_312) ;  /* 0xfffffffc00f08947 */ /* 0x004fea000383ffff */
[----:B------:R-:W-:Y:S05]  /*b370*/  BRA `(.L_x_313) ;  /* 0xffffffa000687947 */ /* 0x000fea000383ffff */
.L_x_108:
[----:B------:R-:W-:-:S07]  /*b380*/  MOV R0, UR4 ;  /* 0x0000000400007c02 */ /* 0x000fce0008000f00 */
.L_x_314:
[----:B-1----:R1:W2:Y:S02]  /*b390*/  SYNCS.PHASECHK.TRANS64.TRYWAIT P0, [R0+URZ], R3 ;  /* 0x00000003000075a7 */ /* 0x0022a400080011ff */
[----:B--2---:R-:W-:Y:S05]  /*b3a0*/  @!P0 NANOSLEEP.SYNCS 0x989680 ;  /* 0x009896800000895d */ /* 0x004fea0003900000 */
[----:B------:R-:W2:Y:S02]  /*b3b0*/  @!P0 SYNCS.PHASECHK.TRANS64 P0, [R0+URZ], R3 ;  /* 0x00000003000085a7 */ /* 0x000ea400080010ff */
[----:B--2---:R-:W-:Y:S05]  /*b3c0*/  @!P0 BRA `(.L_x_314) ;  /* 0xfffffffc00f08947 */ /* 0x004fea000383ffff */
[----:B------:R-:W-:Y:S05]  /*b3d0*/  BRA `(.L_x_315) ;  /* 0xffffffa000747947 */ /* 0x000fea000383ffff */
.L_x_109:
[----:B------:R-:W-:-:S07]  /*b3e0*/  MOV R0, UR4 ;  /* 0x0000000400007c02 */ /* 0x000fce0008000f00 */
.L_x_316:
[----:B-1----:R1:W2:Y:S02]  /*b3f0*/  SYNCS.PHASECHK.TRANS64.TRYWAIT P0, [R0+URZ], R3 ;  /* 0x00000003000075a7 */ /* 0x0022a400080011ff */
[----:B--2---:R-:W-:Y:S05]  /*b400*/  @!P0 NANOSLEEP.SYNCS 0x989680 ;  /* 0x009896800000895d */ /* 0x004fea0003900000 */
[----:B------:R-:W2:Y:S02]  /*b410*/  @!P0 SYNCS.PHASECHK.TRANS64 P0, [R0+URZ], R3 ;  /* 0x00000003000085a7 */ /* 0x000ea400080010ff */
[----:B--2---:R-:W-:Y:S05]  /*b420*/  @!P0 BRA `(.L_x_316) ;  /* 0xfffffffc00f08947 */ /* 0x004fea000383ffff */
[----:B------:R-:W-:Y:S05]  /*b430*/  BRA `(.L_x_317) ;  /* 0xffffffa000807947 */ /* 0x000fea000383ffff */
.L_x_110:
[----:B------:R-:W-:-:S07]  /*b440*/  MOV R0, UR4 ;  /* 0x0000000400007c02 */ /* 0x000fce0008000f00 */
.L_x_318:
[----:B-1----:R1:W2:Y:S02]  /*b450*/  SYNCS.PHASECHK.TRANS64.TRYWAIT P0, [R0+URZ], R3 ;  /* 0x00000003000075a7 */ /* 0x0022a400080011ff */
[----:B--2---:R-:W-:Y:S05]  /*b460*/  @!P0 NANOSLEEP.SYNCS 0x989680 ;  /* 0x009896800000895d */ /* 0x004fea0003900000 */
[----:B------:R-:W2:Y:S02]  /*b470*/  @!P0 SYNCS.PHASECHK.TRANS64 P0, [R0+URZ], R3 ;  /* 0x00000003000085a7 */ /* 0x000ea400080010ff */
[----:B--2---:R-:W-:Y:S05]  /*b480*/  @!P0 BRA `(.L_x_318) ;  /* 0xfffffffc00f08947 */ /* 0x004fea000383ffff */
[----:B------:R-:W-:Y:S05]  /*b490*/  BRA `(.L_x_319) ;  /* 0xffffffa0008c7947 */ /* 0x000fea000383ffff */
.L_x_111:
[----:B------:R-:W-:-:S07]  /*b4a0*/  MOV R0, UR4 ;  /* 0x0000000400007c02 */ /* 0x000fce0008000f00 */
.L_x_320:
[----:B-1----:R1:W2:Y:S02]  /*b4b0*/  SYNCS.PHASECHK.TRANS64.TRYWAIT P0, [R0+URZ], R3 ;  /* 0x00000003000075a7 */ /* 0x0022a400080011ff */
[----:B--2---:R-:W-:Y:S05]  /*b4c0*/  @!P0 NANOSLEEP.SYNCS 0x989680 ;  /* 0x009896800000895d */ /* 0x004fea0003900000 */
[----:B------:R-:W2:Y:S02]  /*b4d0*/  @!P0 SYNCS.PHASECHK.TRANS64 P0, [R0+URZ], R3 ;  /* 0x00000003000085a7 */ /* 0x000ea400080010ff */
[----:B--2---:R-:W-:Y:S05]  /*b4e0*/  @!P0 BRA `(.L_x_320) ;  /* 0xfffffffc00f08947 */ /* 0x004fea000383ffff */
[----:B------:R-:W-:Y:S05]  /*b4f0*/  BRA `(.L_x_321) ;  /* 0xffffffa000987947 */ /* 0x000fea000383ffff */
.L_x_112:
[----:B------:R-:W-:-:S07]  /*b500*/  MOV R0, UR4 ;  /* 0x0000000400007c02 */ /* 0x000fce0008000f00 */
.L_x_322:
[----:B-1----:R1:W2:Y:S02]  /*b510*/  SYNCS.PHASECHK.TRANS64.TRYWAIT P0, [R0+URZ], R3 ;  /* 0x00000003000075a7 */ /* 0x0022a400080011ff */
[----:B--2---:R-:W-:Y:S05]  /*b520*/  @!P0 NANOSLEEP.SYNCS 0x989680 ;  /* 0x009896800000895d */ /* 0x004fea0003900000 */
[----:B------:R-:W2:Y:S02]  /*b530*/  @!P0 SYNCS.PHASECHK.TRANS64 P0, [R0+URZ], R3 ;  /* 0x00000003000085a7 */ /* 0x000ea400080010ff */
[----:B--2---:R-:W-:Y:S05]  /*b540*/  @!P0 BRA `(.L_x_322) ;  /* 0xfffffffc00f08947 */ /* 0x004fea000383ffff */
[----:B------:R-:W-:Y:S05]  /*b550*/  BRA `(.L_x_323) ;  /* 0xffffffa000a47947 */ /* 0x000fea000383ffff */
.L_x_113:
[----:B------:R-:W-:-:S07]  /*b560*/  MOV R0, UR4 ;  /* 0x0000000400007c02 */ /* 0x000fce0008000f00 */
.L_x_324:
[----:B-1----:R1:W2:Y:S02]  /*b570*/  SYNCS.PHASECHK.TRANS64.TRYWAIT P0, [R0+URZ], R3 ;  /* 0x00000003000075a7 */ /* 0x0022a400080011ff */
[----:B--2---:R-:W-:Y:S05]  /*b580*/  @!P0 NANOSLEEP.SYNCS 0x989680 ;  /* 0x009896800000895d */ /* 0x004fea0003900000 */
[----:B------:R-:W2:Y:S02]  /*b590*/  @!P0 SYNCS.PHASECHK.TRANS64 P0, [R0+URZ], R3 ;  /* 0x00000003000085a7 */ /* 0x000ea400080010ff */
[----:B--2---:R-:W-:Y:S05]  /*b5a0*/  @!P0 BRA `(.L_x_324) ;  /* 0xfffffffc00f08947 */ /* 0x004fea000383ffff */
[----:B------:R-:W-:Y:S05]  /*b5b0*/  BRA `(.L_x_325) ;  /* 0xffffffa000b07947 */ /* 0x000fea000383ffff */
.L_x_114:
[----:B------:R-:W-:-:S07]  /*b5c0*/  MOV R0, UR4 ;  /* 0x0000000400007c02 */ /* 0x000fce0008000f00 */
.L_x_326:
[----:B-1----:R1:W2:Y:S02]  /*b5d0*/  SYNCS.PHASECHK.TRANS64.TRYWAIT P0, [R0+URZ], R3 ;  /* 0x00000003000075a7 */ /* 0x0022a400080011ff */
[----:B--2---:R-:W-:Y:S05]  /*b5e0*/  @!P0 NANOSLEEP.SYNCS 0x989680 ;  /* 0x009896800000895d */ /* 0x004fea0003900000 */
[----:B------:R-:W2:Y:S02]  /*b5f0*/  @!P0 SYNCS.PHASECHK.TRANS64 P0, [R0+URZ], R3 ;  /* 0x00000003000085a7 */ /* 0x000ea400080010ff */
[----:B--2---:R-:W-:Y:S05]  /*b600*/  @!P0 BRA `(.L_x_326) ;  /* 0xfffffffc00f08947 */ /* 0x004fea000383ffff */
[----:B------:R-:W-:Y:S05]  /*b610*/  BRA `(.L_x_327) ;  /* 0xffffffa000bc7947 */ /* 0x000fea000383ffff */
.L_x_117:
[----:B--2---:R2:W3:Y:S02]  /*b620*/  SYNCS.PHASECHK.TRANS64.TRYWAIT P0, [R2+URZ+0x500], R4 ;  /* 0x00050004020075a7 */ /* 0x0044e400080011ff */
[----:B---3--:R-:W-:Y:S05]  /*b630*/  @!P0 NANOSLEEP.SYNCS 0x989680 ;  /* 0x009896800000895d */ /* 0x008fea0003900000 */
[----:B------:R-:W3:Y:S02]  /*b640*/  @!P0 SYNCS.PHASECHK.TRANS64 P0, [R2+URZ+0x500], R4 ;  /* 0x00050004020085a7 */ /* 0x000ee400080010ff */
[----:B---3--:R-:W-:Y:S05]  /*b650*/  @!P0 BRA `(.L_x_117) ;  /* 0xfffffffc00f08947 */ /* 0x008fea000383ffff */
[----:B------:R-:W-:Y:S05]  /*b660*/  BRA `(.L_x_328) ;  /* 0xffffffa400187947 */ /* 0x000fea000383ffff */
.L_x_118:
[----:B------:R-:W-:-:S07]  /*b670*/  MOV R2, UR5 ;  /* 0x0000000500027c02 */ /* 0x000fce0008000f00 */
.L_x_329:
[----:B--2---:R2:W3:Y:S02]  /*b680*/  SYNCS.PHASECHK.TRANS64.TRYWAIT P0, [R2+URZ+0x4b0], R5 ;  /* 0x0004b005020075a7 */ /* 0x0044e400080011ff */
[----:B---3--:R-:W-:Y:S05]  /*b690*/  @!P0 NANOSLEEP.SYNCS 0x989680 ;  /* 0x009896800000895d */ /* 0x008fea0003900000 */
[----:B------:R-:W3:Y:S02]  /*b6a0*/  @!P0 SYNCS.PHASECHK.TRANS64 P0, [R2+URZ+0x4b0], R5 ;  /* 0x0004b005020085a7 */ /* 0x000ee400080010ff */
[----:B---3--:R-:W-:Y:S05]  /*b6b0*/  @!P0 BRA `(.L_x_329) ;  /* 0xfffffffc00f08947 */ /* 0x008fea000383ffff */
[----:B------:R-:W-:Y:S05]  /*b6c0*/  BRA `(.L_x_330) ;  /* 0xffffffa400287947 */ /* 0x000fea000383ffff */
.L_x_119:
[----:B--2---:R2:W3:Y:S02]  /*b6d0*/  SYNCS.PHASECHK.TRANS64.TRYWAIT P1, [R2+URZ+0x4a0], R4 ;  /* 0x0004a004020075a7 */ /* 0x0044e400080211ff */
[----:B---3--:R-:W-:Y:S05]  /*b6e0*/  @!P1 NANOSLEEP.SYNCS 0x989680 ;  /* 0x009896800000995d */ /* 0x008fea0003900000 */
[----:B------:R-:W3:Y:S02]  /*b6f0*/  @!P1 SYNCS.PHASECHK.TRANS64 P1, [R2+URZ+0x4a0], R4 ;  /* 0x0004a004020095a7 */ /* 0x000ee400080210ff */
[----:B---3--:R-:W-:Y:S05]  /*b700*/  @!P1 BRA `(.L_x_119) ;  /* 0xfffffffc00f09947 */ /* 0x008fea000383ffff */
[----:B------:R-:W-:Y:S05]  /*b710*/  BRA `(.L_x_331) ;  /* 0xffffffa400587947 */ /* 0x000fea000383ffff */
.L_x_122:
[----:B------:R-:W-:-:S07]  /*b720*/  MOV R0, UR5 ;  /* 0x0000000500007c02 */ /* 0x000fce0008000f00 */
.L_x_332:
[----:B--2---:R2:W3:Y:S02]  /*b730*/  SYNCS.PHASECHK.TRANS64.TRYWAIT P0, [R0+URZ+0x4b0], R2 ;  /* 0x0004b002000075a7 */ /* 0x0044e400080011ff */
[----:B---3--:R-:W-:Y:S05]  /*b740*/  @!P0 NANOSLEEP.SYNCS 0x989680 ;  /* 0x009896800000895d */ /* 0x008fea0003900000 */
[----:B------:R-:W3:Y:S02]  /*b750*/  @!P0 SYNCS.PHASECHK.TRANS64 P0, [R0+URZ+0x4b0], R2 ;  /* 0x0004b002000085a7 */ /* 0x000ee400080010ff */
[----:B---3--:R-:W-:Y:S05]  /*b760*/  @!P0 BRA `(.L_x_332) ;  /* 0xfffffffc00f08947 */ /* 0x008fea000383ffff */
[----:B------:R-:W-:Y:S05]  /*b770*/  BRA `(.L_x_121) ;  /* 0xffffffa400ac7947 */ /* 0x000fea000383ffff */
.L_x_131:
[----:B--2---:R-:W-:-:S04]  /*b780*/  MOV R5, UR4 ;  /* 0x0000000400057c02 */ /* 0x004fc80008000f00 */
[----:B------:R2:W3:Y:S03]  /*b790*/  SYNCS.PHASECHK.TRANS64.TRYWAIT P0, [R5+URZ+0x8], R6 ;  /* 0x00000806050075a7 */ /* 0x0004e600080011ff */
[----:B---3--:R-:W-:Y:S05]  /*b7a0*/  @!P0 NANOSLEEP.SYNCS 0x989680 ;  /* 0x009896800000895d */ /* 0x008fea0003900000 */
[----:B------:R-:W3:Y:S02]  /*b7b0*/  @!P0 SYNCS.PHASECHK.TRANS64 P0, [R5+URZ+0x8], R6 ;  /* 0x00000806050085a7 */ /* 0x000ee400080010ff */
[----:B---3--:R-:W-:Y:S05]  /*b7c0*/  @!P0 BRA `(.L_x_131) ;  /* 0xfffffffc00ec8947 */ /* 0x008fea000383ffff */
[----:B------:R-:W-:Y:S05]  /*b7d0*/  BRA `(.L_x_130) ;  /* 0xffffffa800607947 */ /* 0x000fea000383ffff */
.L_x_133:
[----:B------:R-:W-:Y:S01]  /*b7e0*/  BSSY B0, `(.L_x_333) ;  /* 0x0000006000007945 */ /* 0x000fe20003800000 */
[----:B------:R-:W-:-:S07]  /*b7f0*/  MOV R15, 0xffffffff ;  /* 0xffffffff000f7802 */ /* 0x000fce0000000f00 */
[----:B-12--5:R-:W-:Y:S05]  /*b800*/  WARPSYNC.COLLECTIVE R15, `(.L_x_334) ;  /* 0x000000000f0c7348 */ /* 0x026fea0003c00000 */
[----:B------:R-:W-:Y:S02]  /*b810*/  ELECT P6, UR79, PT ;  /* 0x00000000004f782f */ /* 0x000fe400038c0000 */
[----:B------:R-:W-:Y:S01]  /*b820*/  MOV R14, UR79 ;  /* 0x0000004f000e7c02 */ /* 0x000fe20008000f00 */
[----:B-12--5:R-:W-:Y:S10]  /*b830*/  ENDCOLLECTIVE ;  /* 0x000000000000791b */ /* 0x026ff40003800000 */
.L_x_334:
[----:B------:R-:W-:Y:S05]  /*b840*/  BSYNC B0 ;  /* 0x0000000000007941 */ /* 0x000fea0003800000 */
.L_x_333:
[----:B------:R-:W-:Y:S01]  /*b850*/  PLOP3.LUT P0, PT, P6, PT, PT, 0x80, 0x8 ;  /* 0x000000000008781c */ /* 0x000fe2000370f070 */
[----:B------:R-:W-:-:S12]  /*b860*/  BRA `(.L_x_335) ;  /* 0xffffffa8008c7947 */ /* 0x000fd8000383ffff */
.L_x_135:
[----:B--2---:R-:W-:-:S04]  /*b870*/  MOV R0, UR4 ;  /* 0x0000000400007c02 */ /* 0x004fc80008000f00 */
[----:B------:R2:W3:Y:S03]  /*b880*/  SYNCS.PHASECHK.TRANS64.TRYWAIT P0, [R0+URZ+0x8], R4 ;  /* 0x00000804000075a7 */ /* 0x0004e600080011ff */
[----:B---3--:R-:W-:Y:S05]  /*b890*/  @!P0 NANOSLEEP.SYNCS 0x989680 ;  /* 0x009896800000895d */ /* 0x008fea0003900000 */
[----:B------:R-:W3:Y:S02]  /*b8a0*/  @!P0 SYNCS.PHASECHK.TRANS64 P0, [R0+URZ+0x8], R4 ;  /* 0x00000804000085a7 */ /* 0x000ee400080010ff */
[----:B---3--:R-:W-:Y:S05]  /*b8b0*/  @!P0 BRA `(.L_x_135) ;  /* 0xfffffffc00ec8947 */ /* 0x008fea000383ffff */
[----:B------:R-:W-:Y:S05]  /*b8c0*/  BRA `(.L_x_134) ;  /* 0xffffffa800907947 */ /* 0x000fea000383ffff */
.L_x_136:
[----:B--2---:R2:W3:Y:S02]  /*b8d0*/  SYNCS.PHASECHK.TRANS64.TRYWAIT P0, [R0+URZ+0x4a0], R4 ;  /* 0x0004a004000075a7 */ /* 0x0044e400080011ff */
[----:B---3--:R-:W-:Y:S05]  /*b8e0*/  @!P0 NANOSLEEP.SYNCS 0x989680 ;  /* 0x009896800000895d */ /* 0x008fea0003900000 */
[----:B------:R-:W3:Y:S02]  /*b8f0*/  @!P0 SYNCS.PHASECHK.TRANS64 P0, [R0+URZ+0x4a0], R4 ;  /* 0x0004a004000085a7 */ /* 0x000ee400080010ff */
[----:B---3--:R-:W-:Y:S05]  /*b900*/  @!P0 BRA `(.L_x_136) ;  /* 0xfffffffc00f08947 */ /* 0x008fea000383ffff */
[----:B------:R-:W-:Y:S05]  /*b910*/  BRA `(.L_x_336) ;  /* 0xffffffac00647947 */ /* 0x000fea000383ffff */
.L_x_138:
[----:B------:R-:W-:-:S07]  /*b920*/  MOV R0, UR9 ;  /* 0x0000000900007c02 */ /* 0x000fce0008000f00 */
.L_x_337:
[----:B--2---:R2:W3:Y:S02]  /*b930*/  SYNCS.PHASECHK.TRANS64.TRYWAIT P0, [R0+URZ+0x4e0], R4 ;  /* 0x0004e004000075a7 */ /* 0x0044e400080011ff */
[----:B---3--:R-:W-:Y:S05]  /*b940*/  @!P0 NANOSLEEP.SYNCS 0x989680 ;  /* 0x009896800000895d */ /* 0x008fea0003900000 */
[----:B------:R-:W3:Y:S02]  /*b950*/  @!P0 SYNCS.PHASECHK.TRANS64 P0, [R0+URZ+0x4e0], R4 ;  /* 0x0004e004000085a7 */ /* 0x000ee400080010ff */
[----:B---3--:R-:W-:Y:S05]  /*b960*/  @!P0 BRA `(.L_x_337) ;  /* 0xfffffffc00f08947 */ /* 0x008fea000383ffff */
[----:B------:R-:W-:Y:S05]  /*b970*/  BRA `(.L_x_338) ;  /* 0xffffffac00ac7947 */ /* 0x000fea000383ffff */
.L_x_141:
[----:B------:R-:W-:Y:S07]  /*b980*/  MOV R0, UR7 ;  /* 0x0000000700007c02 */ /* 0x000fee0008000f00 */
.L_x_339:
[----:B--2---:R2:W3:Y:S02]  /*b990*/  SYNCS.PHASECHK.TRANS64.TRYWAIT P0, [R0+URZ], R4 ;  /* 0x00000004000075a7 */ /* 0x0044e400080011ff */
[----:B---3--:R-:W-:Y:S05]  /*b9a0*/  @!P0 NANOSLEEP.SYNCS 0x989680 ;  /* 0x009896800000895d */ /* 0x008fea0003900000 */
[----:B------:R-:W3:Y:S02]  /*b9b0*/  @!P0 SYNCS.PHASECHK.TRANS64 P0, [R0+URZ], R4 ;  /* 0x00000004000085a7 */ /* 0x000ee400080010ff */
[----:B---3--:R-:W-:Y:S05]  /*b9c0*/  @!P0 BRA `(.L_x_339) ;  /* 0xfffffffc00f08947 */ /* 0x008fea000383ffff */
[----:B------:R-:W-:Y:S05]  /*b9d0*/  BRA `(.L_x_140) ;  /* 0xffffffac00c47947 */ /* 0x000fea000383ffff */
.L_x_145:
[----:B--2---:R-:W-:-:S07]  /*b9e0*/  MOV R0, UR7 ;  /* 0x0000000700007c02 */ /* 0x004fce0008000f00 */
.L_x_340:
[----:B--2---:R2:W3:Y:S02]  /*b9f0*/  SYNCS.PHASECHK.TRANS64.TRYWAIT P0, [R0+URZ], R2 ;  /* 0x00000002000075a7 */ /* 0x0044e400080011ff */
[----:B---3--:R-:W-:Y:S05]  /*ba00*/  @!P0 NANOSLEEP.SYNCS 0x989680 ;  /* 0x009896800000895d */ /* 0x008fea0003900000 */
[----:B------:R-:W3:Y:S02]  /*ba10*/  @!P0 SYNCS.PHASECHK.TRANS64 P0, [R0+URZ], R2 ;  /* 0x00000002000085a7 */ /* 0x000ee400080010ff */
[----:B---3--:R-:W-:Y:S05]  /*ba20*/  @!P0 BRA `(.L_x_340) ;  /* 0xfffffffc00f08947 */ /* 0x008fea000383ffff */
[----:B------:R-:W-:Y:S05]  /*ba30*/  BRA `(.L_x_341) ;  /* 0xffffffb0007c7947 */ /* 0x000fea000383ffff */
.L_x_146:
[----:B------:R-:W-:-:S07]  /*ba40*/  MOV R0, UR7 ;  /* 0x0000000700007c02 */ /* 0x000fce0008000f00 */
.L_x_342:
[----:B-1----:R1:W2:Y:S02]  /*ba50*/  SYNCS.PHASECHK.TRANS64.TRYWAIT P0, [R0+URZ], R3 ;  /* 0x00000003000075a7 */ /* 0x0022a400080011ff */
[----:B--2---:R-:W-:Y:S05]  /*ba60*/  @!P0 NANOSLEEP.SYNCS 0x989680 ;  /* 0x009896800000895d */ /* 0x004fea0003900000 */
[----:B------:R-:W2:Y:S02]  /*ba70*/  @!P0 SYNCS.PHASECHK.TRANS64 P0, [R0+URZ], R3 ;  /* 0x00000003000085a7 */ /* 0x000ea400080010ff */
[----:B--2---:R-:W-:Y:S05]  /*ba80*/  @!P0 BRA `(.L_x_342) ;  /* 0xfffffffc00f08947 */ /* 0x004fea000383ffff */
[----:B------:R-:W-:Y:S05]  /*ba90*/  BRA `(.L_x_343) ;  /* 0xffffffb000887947 */ /* 0x000fea000383ffff */
.L_x_147:
[----:B------:R-:W-:-:S07]  /*baa0*/  MOV R0, UR7 ;  /* 0x0000000700007c02 */ /* 0x000fce0008000f00 */
.L_x_344:
[----:B-1----:R1:W2:Y:S02]  /*bab0*/  SYNCS.PHASECHK.TRANS64.TRYWAIT P0, [R0+URZ], R3 ;  /* 0x00000003000075a7 */ /* 0x0022a400080011ff */
[----:B--2---:R-:W-:Y:S05]  /*bac0*/  @!P0 NANOSLEEP.SYNCS 0x989680 ;  /* 0x009896800000895d */ /* 0x004fea0003900000 */
[----:B------:R-:W2:Y:S02]  /*bad0*/  @!P0 SYNCS.PHASECHK.TRANS64 P0, [R0+URZ], R3 ;  /* 0x00000003000085a7 */ /* 0x000ea400080010ff */
[----:B--2---:R-:W-:Y:S05]  /*bae0*/  @!P0 BRA `(.L_x_344) ;  /* 0xfffffffc00f08947 */ /* 0x004fea000383ffff */
[----:B------:R-:W-:Y:S05]  /*baf0*/  BRA `(.L_x_345) ;  /* 0xffffffb000947947 */ /* 0x000fea000383ffff */
.L_x_150:
[----:B------:R-:W-:-:S07]  /*bb00*/  MOV R0, UR6 ;  /* 0x0000000600007c02 */ /* 0x000fce0008000f00 */
.L_x_346:
[----:B-1----:R1:W2:Y:S02]  /*bb10*/  SYNCS.PHASECHK.TRANS64.TRYWAIT P1, [R0+URZ+0x520], R2 ;  /* 0x00052002000075a7 */ /* 0x0022a400080211ff */
[----:B--2---:R-:W-:Y:S05]  /*bb20*/  @!P1 NANOSLEEP.SYNCS 0x989680 ;  /* 0x009896800000995d */ /* 0x004fea0003900000 */
[----:B------:R-:W2:Y:S02]  /*bb30*/  @!P1 SYNCS.PHASECHK.TRANS64 P1, [R0+URZ+0x520], R2 ;  /* 0x00052002000095a7 */ /* 0x000ea400080210ff */
[----:B--2---:R-:W-:Y:S05]  /*bb40*/  @!P1 BRA `(.L_x_346) ;  /* 0xfffffffc00f09947 */ /* 0x004fea000383ffff */
[----:B------:R-:W-:Y:S05]  /*bb50*/  BRA `(.L_x_347) ;  /* 0xffffffb000e07947 */ /* 0x000fea000383ffff */
.L_x_155:
[----:B---3--:R3:W4:Y:S02]  /*bb60*/  SYNCS.PHASECHK.TRANS64.TRYWAIT P0, [R7+URZ+0x4a0], R0 ;  /* 0x0004a000070075a7 */ /* 0x00872400080011ff */
[----:B----4-:R-:W-:Y:S05]  /*bb70*/  @!P0 NANOSLEEP.SYNCS 0x989680 ;  /* 0x009896800000895d */ /* 0x010fea0003900000 */
[----:B------:R-:W4:Y:S02]  /*bb80*/  @!P0 SYNCS.PHASECHK.TRANS64 P0, [R7+URZ+0x4a0], R0 ;  /* 0x0004a000070085a7 */ /* 0x000f2400080010ff */
[----:B----4-:R-:W-:Y:S05]  /*bb90*/  @!P0 BRA `(.L_x_155) ;  /* 0xfffffffc00f08947 */ /* 0x010fea000383ffff */
[----:B------:R-:W-:Y:S05]  /*bba0*/  BRA `(.L_x_348) ;  /* 0xffffffb400f87947 */ /* 0x000fea000383ffff */
.L_x_158:
[----:B-1----:R-:W-:Y:S07]  /*bbb0*/  MOV R0, UR19 ;  /* 0x0000001300007c02 */ /* 0x002fee0008000f00 */
.L_x_349:
[----:B-1----:R1:W3:Y:S02]  /*bbc0*/  SYNCS.PHASECHK.TRANS64.TRYWAIT P2, [R0+URZ+0x498], R7 ;  /* 0x00049807000075a7 */ /* 0x0022e400080411ff */
[----:B---3--:R-:W-:Y:S05]  /*bbd0*/  @!P2 NANOSLEEP.SYNCS 0x989680 ;  /* 0x009896800000a95d */ /* 0x008fea0003900000 */
[----:B------:R-:W3:Y:S02]  /*bbe0*/  @!P2 SYNCS.PHASECHK.TRANS64 P2, [R0+URZ+0x498], R7 ;  /* 0x000498070000a5a7 */ /* 0x000ee400080410ff */
[----:B---3--:R-:W-:Y:S05]  /*bbf0*/  @!P2 BRA `(.L_x_349) ;  /* 0xfffffffc00f0a947 */ /* 0x008fea000383ffff */
[----:B------:R-:W-:Y:S05]  /*bc00*/  BRA `(.L_x_157) ;  /* 0xffffffbc00407947 */ /* 0x000fea000383ffff */
.L_x_161:
[----:B-1----:R-:W-:Y:S07]  /*bc10*/  MOV R0, UR19 ;  /* 0x0000001300007c02 */ /* 0x002fee0008000f00 */
.L_x_350:
[----:B-1----:R1:W3:Y:S02]  /*bc20*/  SYNCS.PHASECHK.TRANS64.TRYWAIT P0, [R0+URZ+0x488], R6 ;  /* 0x00048806000075a7 */ /* 0x0022e400080011ff */
[----:B---3--:R-:W-:Y:S05]  /*bc30*/  @!P0 NANOSLEEP.SYNCS 0x989680 ;  /* 0x009896800000895d */ /* 0x008fea0003900000 */
[----:B------:R-:W3:Y:S02]  /*bc40*/  @!P0 SYNCS.PHASECHK.TRANS64 P0, [R0+URZ+0x488], R6 ;  /* 0x00048806000085a7 */ /* 0x000ee400080010ff */
[----:B---3--:R-:W-:Y:S05]  /*bc50*/  @!P0 BRA `(.L_x_350) ;  /* 0xfffffffc00f08947 */ /* 0x008fea000383ffff */
[----:B------:R-:W-:Y:S05]  /*bc60*/  BRA `(.L_x_351) ;  /* 0xffffffbc008c7947 */ /* 0x000fea000383ffff */
.L_x_164:
[----:B--2---:R2:W4:Y:S02]  /*bc70*/  SYNCS.PHASECHK.TRANS64.TRYWAIT P0, [R3+URZ+0x4a0], R0 ;  /* 0x0004a000030075a7 */ /* 0x00452400080011ff */
[----:B----4-:R-:W-:Y:S05]  /*bc80*/  @!P0 NANOSLEEP.SYNCS 0x989680 ;  /* 0x009896800000895d */ /* 0x010fea0003900000 */
[----:B------:R-:W4:Y:S02]  /*bc90*/  @!P0 SYNCS.PHASECHK.TRANS64 P0, [R3+URZ+0x4a0], R0 ;  /* 0x0004a000030085a7 */ /* 0x000f2400080010ff */
[----:B----4-:R-:W-:Y:S05]  /*bca0*/  @!P0 BRA `(.L_x_164) ;  /* 0xfffffffc00f08947 */ /* 0x010fea000383ffff */
[----:B------:R-:W-:Y:S05]  /*bcb0*/  BRA `(.L_x_352) ;  /* 0xffffffc000dc7947 */ /* 0x000fea000383ffff */
.L_x_175:
[----:B-1----:R-:W-:Y:S04]  /*bcc0*/  MOV R0, UR57 ;  /* 0x0000003900007c02 */ /* 0x002fe80008000f00 */
[----:B------:R1:W2:Y:S03]  /*bcd0*/  SYNCS.PHASECHK.TRANS64.TRYWAIT P1, [R0+URZ+0x480], R3 ;  /* 0x00048003000075a7 */ /* 0x0002a600080211ff */
[----:B--2---:R-:W-:Y:S05]  /*bce0*/  @!P1 NANOSLEEP.SYNCS 0x989680 ;  /* 0x009896800000995d */ /* 0x004fea0003900000 */
[----:B------:R-:W2:Y:S02]  /*bcf0*/  @!P1 SYNCS.PHASECHK.TRANS64 P1, [R0+URZ+0x480], R3 ;  /* 0x00048003000095a7 */ /* 0x000ea400080210ff */
[----:B--2---:R-:W-:Y:S05]  /*bd00*/  @!P1 BRA `(.L_x_175) ;  /* 0xfffffffc00ec9947 */ /* 0x004fea000383ffff */
[----:B------:R-:W-:Y:S05]  /*bd10*/  BRA `(.L_x_174) ;  /* 0xffffffcc00ec7947 */ /* 0x000fea000383ffff */
.L_x_177:
[----:B------:R1:W1:Y:S02]  /*bd20*/  SYNCS.PHASECHK.TRANS64.TRYWAIT P1, [R82+URZ+0x4c0], R4 ;  /* 0x0004c004520075a7 */ /* 0x00026400080211ff */
[----:B-1----:R-:W-:Y:S05]  /*bd30*/  @!P1 NANOSLEEP.SYNCS 0x989680 ;  /* 0x009896800000995d */ /* 0x002fea0003900000 */
[----:B------:R-:W1:Y:S02]  /*bd40*/  @!P1 SYNCS.PHASECHK.TRANS64 P1, [R82+URZ+0x4c0], R4 ;  /* 0x0004c004520095a7 */ /* 0x000e6400080210ff */
[----:B-1----:R-:W-:Y:S05]  /*bd50*/  @!P1 BRA `(.L_x_177) ;  /* 0xfffffffc00f09947 */ /* 0x002fea000383ffff */
[----:B------:R-:W-:Y:S05]  /*bd60*/  BRA `(.L_x_176) ;  /* 0xffffffd000287947 */ /* 0x000fea000383ffff */
        .weak           $__internal_0_$__cuda_sm10x_tcgen05_guardrail_trap_col_being_dealloced_not_returned_by_alloc
        .type           $__internal_0_$__cuda_sm10x_tcgen05_guardrail_trap_col_being_dealloced_not_returned_by_alloc,@function
        .size           $__internal_0_$__cuda_sm10x_tcgen05_guardrail_trap_col_being_dealloced_not_returned_by_alloc,($__internal_1_$__cuda_sm10x_tcgen05_guardrail_trap_phase_invalid_during_alloc - $__internal_0_$__cuda_sm10x_tcgen05_guardrail_trap_col_being_dealloced_not_returned_by_alloc)
$__internal_0_$__cuda_sm10x_tcgen05_guardrail_trap_col_being_dealloced_not_returned_by_alloc:
[----:B------:R-:W-:Y:S05]  /*bd70*/  BPT.TRAP 0x1 ;  /* 0x000000040000795c */ /* 0x000fea0000300000 */
[----:B------:R-:W-:-:S04]  /*bd80*/  HFMA2 R3, -RZ, RZ, 0, 0 ;  /* 0x00000000ff037431 */ /* 0x000fc800000001ff */
[----:B------:R-:W-:Y:S05]  /*bd90*/  RET.REL.NODEC R2 `(_ZN7cutlass13device_kernelINS_4gemm6kernel13GemmUniversalIN4cute5tupleIJiiiiEEENS1_10collective13CollectiveMmaINS1_35MainloopSm100TmaUmmaWarpSpecializedILi72ELi2ELi4ENS5_IJNS4_1CILi4EEENSA_ILi2EEENSA_ILi1EEEEEEEENS5_IJNSA_ILi128EEENSA_ILi64EEENSA_ILi32EEEEEENS_12float_e5m2_tENS5_IJlSD_lEEESK_SL_NS4_8TiledMMAINS4_8MMA_AtomIJNS4_10MMA_TraitsINS4_25SM100_MMA_F8F6F4_2x1SM_SSEJSK_SK_fSG_SH_NS4_17integral_constantINS4_4UMMA5MajorELSS_0EEEST_NSQ_INSR_7ScaleInELSU_0EEESV_EEEEEENS4_6LayoutINS5_IJSD_SD_SD_EEENS5_IJNSA_ILi0EEES10_S10_EEEEENS5_IJNS4_10UnderscoreES13_S13_EEEEENS4_28SM100_TMA_2SM_LOAD_MULTICASTENS4_14ComposedLayoutINS4_7SwizzleILi1ELi4ELi3EEENS4_18smem_ptr_flag_bitsILi8EEENSY_INS5_IJNSA_ILi8EEESI_EEENS5_IJSI_SD_EEEEEEEvNS4_8identityES16_S1G_vS1H_EENS_8epilogue10collective18CollectiveEpilogueINS1J_23Sm100TmaWarpSpecializedILi1ELi1ELi32ELb0ELb0EEEJNS5_IJSH_SH_SI_EEENS5_IJNSY_ISH_SD_EES1P_EEESK_SL_SK_SL_NS1J_6fusion15FusionCallbacksIS1N_NS1R_17LinearCombinationISK_fSK_fLNS_15FloatRoundStyleE2EEES1O_S1Q_JEEENS4_5SM1004TMEM4LOAD26SM100_TMEM_LOAD_32dp32b32xENS4_13SM90_TMA_LOADENS17_INS18_ILi2ELi4ELi3EEES1B_NSY_INS5_IJS1C_SH_EEENS5_IJSH_SD_EEEEEEENS4_39AutoVectorizingCopyWithAssumedAlignmentILi128EEENS4_14SM90_TMA_STOREES26_S28_S28_EEEvvEEEEvNT_6ParamsE) ;  /* 0xffffff4002987950 */ /* 0x000fea0003c3ffff */
        .weak           $__internal_1_$__cuda_sm10x_tcgen05_guardrail_trap_phase_invalid_during_alloc
        .type           $__internal_1_$__cuda_sm10x_tcgen05_guardrail_trap_phase_invalid_during_alloc,@function
        .size           $__internal_1_$__cuda_sm10x_tcgen05_guardrail_trap_phase_invalid_during_alloc,($__internal_2_$__cuda_sm10x_tcgen05_guardrail_trap_unallocated_columns_being_dealloced - $__internal_1_$__cuda_sm10x_tcgen05_guardrail_trap_phase_invalid_during_alloc)
$__internal_1_$__cuda_sm10x_tcgen05_guardrail_trap_phase_invalid_during_alloc:
[----:B------:R-:W-:Y:S05]  /*bda0*/  BPT.TRAP 0x1 ;  /* 0x000000040000795c */ /* 0x000fea0000300000 */
[----:B------:R-:W-:-:S04]  /*bdb0*/  MOV R5, 0x0 ;  /* 0x0000000000057802 */ /* 0x000fc80000000f00 */
[----:B------:R-:W-:Y:S05]  /*bdc0*/  RET.REL.NODEC R4 `(_ZN7cutlass13device_kernelINS_4gemm6kernel13GemmUniversalIN4cute5tupleIJiiiiEEENS1_10collective13CollectiveMmaINS1_35MainloopSm100TmaUmmaWarpSpecializedILi72ELi2ELi4ENS5_IJNS4_1CILi4EEENSA_ILi2EEENSA_ILi1EEEEEEEENS5_IJNSA_ILi128EEENSA_ILi64EEENSA_ILi32EEEEEENS_12float_e5m2_tENS5_IJlSD_lEEESK_SL_NS4_8TiledMMAINS4_8MMA_AtomIJNS4_10MMA_TraitsINS4_25SM100_MMA_F8F6F4_2x1SM_SSEJSK_SK_fSG_SH_NS4_17integral_constantINS4_4UMMA5MajorELSS_0EEEST_NSQ_INSR_7ScaleInELSU_0EEESV_EEEEEENS4_6LayoutINS5_IJSD_SD_SD_EEENS5_IJNSA_ILi0EEES10_S10_EEEEENS5_IJNS4_10UnderscoreES13_S13_EEEEENS4_28SM100_TMA_2SM_LOAD_MULTICASTENS4_14ComposedLayoutINS4_7SwizzleILi1ELi4ELi3EEENS4_18smem_ptr_flag_bitsILi8EEENSY_INS5_IJNSA_ILi8EEESI_EEENS5_IJSI_SD_EEEEEEEvNS4_8identityES16_S1G_vS1H_EENS_8epilogue10collective18CollectiveEpilogueINS1J_23Sm100TmaWarpSpecializedILi1ELi1ELi32ELb0ELb0EEEJNS5_IJSH_SH_SI_EEENS5_IJNSY_ISH_SD_EES1P_EEESK_SL_SK_SL_NS1J_6fusion15FusionCallbacksIS1N_NS1R_17LinearCombinationISK_fSK_fLNS_15FloatRoundStyleE2EEES1O_S1Q_JEEENS4_5SM1004TMEM4LOAD26SM100_TMEM_LOAD_32dp32b32xENS4_13SM90_TMA_LOADENS17_INS18_ILi2ELi4ELi3EEES1B_NSY_INS5_IJS1C_SH_EEENS5_IJSH_SD_EEEEEEENS4_39AutoVectorizingCopyWithAssumedAlignmentILi128EEENS4_14SM90_TMA_STOREES26_S28_S28_EEEvvEEEEvNT_6ParamsE) ;  /* 0xffffff40048c7950 */ /* 0x000fea0003c3ffff */
        .weak           $__internal_2_$__cuda_sm10x_tcgen05_guardrail_trap_unallocated_columns_being_dealloced
        .type           $__internal_2_$__cuda_sm10x_tcgen05_guardrail_trap_unallocated_columns_being_dealloced,@function
        .size           $__internal_2_$__cuda_sm10x_tcgen05_guardrail_trap_unallocated_columns_being_dealloced,(.L_x_354 - $__internal_2_$__cuda_sm10x_tcgen05_guardrail_trap_unallocated_columns_being_dealloced)
$__internal_2_$__cuda_sm10x_tcgen05_guardrail_trap_unallocated_columns_being_dealloced:
[----:B------:R-:W-:Y:S05]  /*bdd0*/  BPT.TRAP 0x1 ;  /* 0x000000040000795c */ /* 0x000fea0000300000 */
[----:B------:R-:W-:-:S04]  /*bde0*/  HFMA2 R3, -RZ, RZ, 0, 0 ;  /* 0x00000000ff037431 */ /* 0x000fc800000001ff */
[----:B------:R-:W-:Y:S05]  /*bdf0*/  RET.REL.NODEC R2 `(_ZN7cutlass13device_kernelINS_4gemm6kernel13GemmUniversalIN4cute5tupleIJiiiiEEENS1_10collective13CollectiveMmaINS1_35MainloopSm100TmaUmmaWarpSpecializedILi72ELi2ELi4ENS5_IJNS4_1CILi4EEENSA_ILi2EEENSA_ILi1EEEEEEEENS5_IJNSA_ILi128EEENSA_ILi64EEENSA_ILi32EEEEEENS_12float_e5m2_tENS5_IJlSD_lEEESK_SL_NS4_8TiledMMAINS4_8MMA_AtomIJNS4_10MMA_TraitsINS4_25SM100_MMA_F8F6F4_2x1SM_SSEJSK_SK_fSG_SH_NS4_17integral_constantINS4_4UMMA5MajorELSS_0EEEST_NSQ_INSR_7ScaleInELSU_0EEESV_EEEEEENS4_6LayoutINS5_IJSD_SD_SD_EEENS5_IJNSA_ILi0EEES10_S10_EEEEENS5_IJNS4_10UnderscoreES13_S13_EEEEENS4_28SM100_TMA_2SM_LOAD_MULTICASTENS4_14ComposedLayoutINS4_7SwizzleILi1ELi4ELi3EEENS4_18smem_ptr_flag_bitsILi8EEENSY_INS5_IJNSA_ILi8EEESI_EEENS5_IJSI_SD_EEEEEEEvNS4_8identityES16_S1G_vS1H_EENS_8epilogue10collective18CollectiveEpilogueINS1J_23Sm100TmaWarpSpecializedILi1ELi1ELi32ELb0ELb0EEEJNS5_IJSH_SH_SI_EEENS5_IJNSY_ISH_SD_EES1P_EEESK_SL_SK_SL_NS1J_6fusion15FusionCallbacksIS1N_NS1R_17LinearCombinationISK_fSK_fLNS_15FloatRoundStyleE2EEES1O_S1Q_JEEENS4_5SM1004TMEM4LOAD26SM100_TMEM_LOAD_32dp32b32xENS4_13SM90_TMA_LOADENS17_INS18_ILi2ELi4ELi3EEES1B_NSY_INS5_IJS1C_SH_EEENS5_IJSH_SD_EEEEEEENS4_39AutoVectorizingCopyWithAssumedAlignmentILi128EEENS4_14SM90_TMA_STOREES26_S28_S28_EEEvvEEEEvNT_6ParamsE) ;  /* 0xffffff4002807950 */ /* 0x000fea0003c3ffff */
.L_x_353:
[----:B------:R-:W-:-:S00]  /*be00*/  BRA `(.L_x_353) ;  /* 0xfffffffc00fc7947 */ /* 0x000fc0000383ffff */
[----:B------:R-:W-:-:S00]  /*be10*/  NOP ;  /* 0x0000000000007918 */ /* 0x000fc00000000000 */
        /* <DEDUP_REMOVED lines=14> */
.L_x_354:


//--------------------- .nv.global.init           --------------------------
	.section	.nv.global.init,"aw",@progbits
.nv.global.init:
	.type		$str$27,@object
	.size		$str$27,($str$28 - $str$27)
$str$27:
        /*0000*/ 	.byte	0x28, 0x61, 0x64, 0x64, 0x72, 0x65, 0x73, 0x73, 0x20, 0x26, 0x20, 0x6d, 0x61, 0x73, 0x6b, 0x29
        /*0010*/ 	.byte	0x20, 0x3d, 0x3d, 0x20, 0x30, 0x00
	.type		$str$28,@object
	.size		$str$28,($str$26 - $str$28)
$str$28:
        /*0016*/ 	.byte	0x2f, 0x74, 0x6d, 0x70, 0x2f, 0x63, 0x75, 0x74, 0x6c, 0x61, 0x73, 0x73, 0x5f, 0x73, 0x77, 0x65
        /*0026*/ 	.byte	0x65, 0x70, 0x5f, 0x73, 0x72, 0x63, 0x2f, 0x69, 0x6e, 0x63, 0x6c, 0x75, 0x64, 0x65, 0x2f, 0x63
        /*0036*/ 	.byte	0x75, 0x74, 0x65, 0x2f, 0x70, 0x6f, 0x69, 0x6e, 0x74, 0x65, 0x72, 0x5f, 0x66, 0x6c, 0x61, 0x67
        /*0046*/ 	.byte	0x67, 0x65, 0x64, 0x2e, 0x68, 0x70, 0x70, 0x00
	.type		$str$26,@object
	.size		$str$26,($str$25 - $str$26)
$str$26:
        /*004e*/ 	.byte	0x2f, 0x74, 0x6d, 0x70, 0x2f, 0x63, 0x75, 0x74, 0x6c, 0x61, 0x73, 0x73, 0x5f, 0x73, 0x77, 0x65
        /*005e*/ 	.byte	0x65, 0x70, 0x5f, 0x73, 0x72, 0x63, 0x2f, 0x69, 0x6e, 0x63, 0x6c, 0x75, 0x64, 0x65, 0x2f, 0x63
        /*006e*/ 	.byte	0x75, 0x74, 0x65, 0x2f, 0x61, 0x74, 0x6f, 0x6d, 0x2f, 0x63, 0x6f, 0x70, 0x79, 0x5f, 0x74, 0x72
        /*007e*/ 	.byte	0x61, 0x69, 0x74, 0x73, 0x5f, 0x73, 0x6d, 0x31, 0x30, 0x30, 0x2e, 0x68, 0x70, 0x70, 0x00
	.type		$str$25,@object
	.size		$str$25,(__unnamed_1 - $str$25)
$str$25:
        /*008d*/ 	.byte	0x28, 0x28, 0x75, 0x69, 0x6e, 0x74, 0x33, 0x32, 0x5f, 0x74, 0x28, 0x74, 0x68, 0x72, 0x65, 0x61
        /*009d*/ 	.byte	0x64, 0x49, 0x64, 0x78, 0x2e, 0x78, 0x29, 0x20, 0x2f, 0x20, 0x33, 0x32, 0x29, 0x20, 0x25, 0x20
        /*00ad*/ 	.byte	0x34, 0x29, 0x20, 0x3d, 0x3d, 0x20, 0x28, 0x28, 0x28, 0x74, 0x6d, 0x65, 0x6d, 0x5f, 0x61, 0x64
        /*00bd*/ 	.byte	0x64, 0x72, 0x20, 0x3e, 0x3e, 0x20, 0x31, 0x36, 0x29, 0x20, 0x2f, 0x20, 0x33, 0x32, 0x29, 0x20
        /*00cd*/ 	.byte	0x25, 0x20, 0x34, 0x29, 0x00
	.type		__unnamed_1,@object
	.size		__unnamed_1,(__unnamed_2 - __unnamed_1)
__unnamed_1:
        /*00d2*/ 	.byte	0x61, 0x75, 0x74, 0x6f, 0x20, 0x63, 0x75, 0x74, 0x65, 0x3a, 0x3a, 0x61, 0x73, 0x5f, 0x70, 0x6f
        /* <DEDUP_REMOVED lines=24> */
        /*0262*/ 	.byte	0x3c, 0x34, 0x30, 0x39, 0x36, 0x3e, 0x3e, 0x3e, 0x3e, 0x5d, 0x00
	.type		__unnamed_2,@object
	.size		__unnamed_2,(.L_2 - __unnamed_2)
__unnamed_2:
        /* <DEDUP_REMOVED lines=40> */
        /*04ed*/ 	.byte	0x74, 0x65, 0x3a, 0x3a, 0x43, 0x3c, 0x30, 0x3e, 0x3e, 0x3e, 0x3e, 0x5d, 0x00
.L_2:


//--------------------- .nv.shared._ZN7cutlass13device_kernelINS_4gemm6kernel13GemmUniversalIN4cute5tupleIJiiiiEEENS1_10collective13CollectiveMmaINS1_35MainloopSm100TmaUmmaWarpSpecializedILi72ELi2ELi4ENS5_IJNS4_1CILi4EEENSA_ILi2EEENSA_ILi1EEEEEEEENS5_IJNSA_ILi128EEENSA_ILi64EEENSA_ILi32EEEEEENS_12float_e5m2_tENS5_IJlSD_lEEESK_SL_NS4_8TiledMMAINS4_8MMA_AtomIJNS4_10MMA_TraitsINS4_25SM100_MMA_F8F6F4_2x1SM_SSEJSK_SK_fSG_SH_NS4_17integral_constantINS4_4UMMA5MajorELSS_0EEEST_NSQ_INSR_7ScaleInELSU_0EEESV_EEEEEENS4_6LayoutINS5_IJSD_SD_SD_EEENS5_IJNSA_ILi0EEES10_S10_EEEEENS5_IJNS4_10UnderscoreES13_S13_EEEEENS4_28SM100_TMA_2SM_LOAD_MULTICASTENS4_14ComposedLayoutINS4_7SwizzleILi1ELi4ELi3EEENS4_18smem_ptr_flag_bitsILi8EEENSY_INS5_IJNSA_ILi8EEESI_EEENS5_IJSI_SD_EEEEEEEvNS4_8identityES16_S1G_vS1H_EENS_8epilogue10collective18CollectiveEpilogueINS1J_23Sm100TmaWarpSpecializedILi1ELi1ELi32ELb0ELb0EEEJNS5_IJSH_SH_SI_EEENS5_IJNSY_ISH_SD_EES1P_EEESK_SL_SK_SL_NS1J_6fusion15FusionCallbacksIS1N_NS1R_17LinearCombinationISK_fSK_fLNS_15FloatRoundStyleE2EEES1O_S1Q_JEEENS4_5SM1004TMEM4LOAD26SM100_TMEM_LOAD_32dp32b32xENS4_13SM90_TMA_LOADENS17_INS18_ILi2ELi4ELi3EEES1B_NSY_INS5_IJS1C_SH_EEENS5_IJSH_SD_EEEEEEENS4_39AutoVectorizingCopyWithAssumedAlignmentILi128EEENS4_14SM90_TMA_STOREES26_S28_S28_EEEvvEEEEvNT_6ParamsE --------------------------
	.section	.nv.shared._ZN7cutlass13device_kernelINS_4gemm6kernel13GemmUniversalIN4cute5tupleIJiiiiEEENS1_10collective13CollectiveMmaINS1_35MainloopSm100TmaUmmaWarpSpecializedILi72ELi2ELi4ENS5_IJNS4_1CILi4EEENSA_ILi2EEENSA_ILi1EEEEEEEENS5_IJNSA_ILi128EEENSA_ILi64EEENSA_ILi32EEEEEENS_12float_e5m2_tENS5_IJlSD_lEEESK_SL_NS4_8TiledMMAINS4_8MMA_AtomIJNS4_10MMA_TraitsINS4_25SM100_MMA_F8F6F4_2x1SM_SSEJSK_SK_fSG_SH_NS4_17integral_constantINS4_4UMMA5MajorELSS_0EEEST_NSQ_INSR_7ScaleInELSU_0EEESV_EEEEEENS4_6LayoutINS5_IJSD_SD_SD_EEENS5_IJNSA_ILi0EEES10_S10_EEEEENS5_IJNS4_10UnderscoreES13_S13_EEEEENS4_28SM100_TMA_2SM_LOAD_MULTICASTENS4_14ComposedLayoutINS4_7SwizzleILi1ELi4ELi3EEENS4_18smem_ptr_flag_bitsILi8EEENSY_INS5_IJNSA_ILi8EEESI_EEENS5_IJSI_SD_EEEEEEEvNS4_8identityES16_S1G_vS1H_EENS_8epilogue10collective18CollectiveEpilogueINS1J_23Sm100TmaWarpSpecializedILi1ELi1ELi32ELb0ELb0EEEJNS5_IJSH_SH_SI_EEENS5_IJNSY_ISH_SD_EES1P_EEESK_SL_SK_SL_NS1J_6fusion15FusionCallbacksIS1N_NS1R_17LinearCombinationISK_fSK_fLNS_15FloatRoundStyleE2EEES1O_S1Q_JEEENS4_5SM1004TMEM4LOAD26SM100_TMEM_LOAD_32dp32b32xENS4_13SM90_TMA_LOADENS17_INS18_ILi2ELi4ELi3EEES1B_NSY_INS5_IJS1C_SH_EEENS5_IJSH_SD_EEEEEEENS4_39AutoVectorizingCopyWithAssumedAlignmentILi128EEENS4_14SM90_TMA_STOREES26_S28_S28_EEEvvEEEEvNT_6ParamsE,"aw",@nobits
	.sectionflags	@""
	.align	16
	.zero		1024


//--------------------- .nv.shared.reserved.0     --------------------------
	.section	.nv.shared.reserved.0,"aw",@nobits
	.weak		__nv_reservedSMEM_offset_0_alias
	.size		__nv_reservedSMEM_offset_0_alias, 0, 64
	.other		__nv_reservedSMEM_offset_0_alias,@"STO_CUDA_RESERVED_SHARED STV_DEFAULT"
__nv_reservedSMEM_offset_0_alias:
	.zero		0
.nv.shared.reserved.0:
	.zero		64
	.weak		__nv_reservedSMEM_tcgen05_partition
	.type		__nv_reservedSMEM_tcgen05_partition,@object
	.size		__nv_reservedSMEM_tcgen05_partition,(.L_0 - __nv_reservedSMEM_tcgen05_partition)
__nv_reservedSMEM_tcgen05_partition:
	.zero		32
.L_0:


//--------------------- .nv.global                --------------------------
	.section	.nv.global,"aw",@nobits
.nv.global:
	.type		_ZN40_INTERNAL_ce8559c9_4_k_cu_15e57694_262954cute1_E,@object
	.size		_ZN40_INTERNAL_ce8559c9_4_k_cu_15e57694_262954cute1_E,(_ZN40_INTERNAL_ce8559c9_4_k_cu_15e57694_262954cuda3std3__45__cpo6cbeginE - _ZN40_INTERNAL_ce8559c9_4_k_cu_15e57694_262954cute1_E)
_ZN40_INTERNAL_ce8559c9_4_k_cu_15e57694_262954cute1_E:
	.zero		1
	.type		_ZN40_INTERNAL_ce8559c9_4_k_cu_15e57694_262954cuda3std3__45__cpo6cbeginE,@object
	.size		_ZN40_INTERNAL_ce8559c9_4_k_cu_15e57694_262954cuda3std3__45__cpo6cbeginE,(_ZN40_INTERNAL_ce8559c9_4_k_cu_15e57694_262954cuda3std3__48in_placeE - _ZN40_INTERNAL_ce8559c9_4_k_cu_15e57694_262954cuda3std3__45__cpo6cbeginE)
_ZN40_INTERNAL_ce8559c9_4_k_cu_15e57694_262954cuda3std3__45__cpo6cbeginE:
	.zero		1
	.type		_ZN40_INTERNAL_ce8559c9_4_k_cu_15e57694_262954cuda3std3__48in_placeE,@object
	.size		_ZN40_INTERNAL_ce8559c9_4_k_cu_15e57694_262954cuda3std3__48in_placeE,(_ZN40_INTERNAL_ce8559c9_4_k_cu_15e57694_262954cuda3std6ranges3__45__cpo9iter_moveE - _ZN40_INTERNAL_ce8559c9_4_k_cu_15e57694_262954cuda3std3__48in_placeE)
_ZN40_INTERNAL_ce8559c9_4_k_cu_15e57694_262954cuda3std3__48in_placeE:
	.zero		1
	.type		_ZN40_INTERNAL_ce8559c9_4_k_cu_15e57694_262954cuda3std6ranges3__45__cpo9iter_moveE,@object
	.size		_ZN40_INTERNAL_ce8559c9_4_k_cu_15e57694_262954cuda3std6ranges3__45__cpo9iter_moveE,(_ZN40_INTERNAL_ce8559c9_4_k_cu_15e57694_262954cuda3std3__45__cpo5beginE - _ZN40_INTERNAL_ce8559c9_4_k_cu_15e57694_262954cuda3std6ranges3__45__cpo9iter_moveE)
_ZN40_INTERNAL_ce8559c9_4_k_cu_15e57694_262954cuda3std6ranges3__45__cpo9iter_moveE:
	.zero		1
	.type		_ZN40_INTERNAL_ce8559c9_4_k_cu_15e57694_262954cuda3std3__45__cpo5beginE,@object
	.size		_ZN40_INTERNAL_ce8559c9_4_k_cu_15e57694_262954cuda3std3__45__cpo5beginE,(_ZN40_INTERNAL_ce8559c9_4_k_cu_15e57694_262954cuda3std3__442_GLOBAL__N__ce8559c9_4_k_cu_15e57694_262956ignoreE - _ZN40_INTERNAL_ce8559c9_4_k_cu_15e57694_262954cuda3std3__45__cpo5beginE)
_ZN40_INTERNAL_ce8559c9_4_k_cu_15e57694_262954cuda3std3__45__cpo5beginE:
	.zero		1
	.type		_ZN40_INTERNAL_ce8559c9_4_k_cu_15e57694_262954cuda3std3__442_GLOBAL__N__ce8559c9_4_k_cu_15e57694_262956ignoreE,@object
	.size		_ZN40_INTERNAL_ce8559c9_4_k_cu_15e57694_262954cuda3std3__442_GLOBAL__N__ce8559c9_4_k_cu_15e57694_262956ignoreE,(_ZN40_INTERNAL_ce8559c9_4_k_cu_15e57694_262954cute7productE - _ZN40_INTERNAL_ce8559c9_4_k_cu_15e57694_262954cuda3std3__442_GLOBAL__N__ce8559c9_4_k_cu_15e57694_262956ignoreE)
_ZN40_INTERNAL_ce8559c9_4_k_cu_15e57694_262954cuda3std3__442_GLOBAL__N__ce8559c9_4_k_cu_15e57694_262956ignoreE:
	.zero		1
	.type		_ZN40_INTERNAL_ce8559c9_4_k_cu_15e57694_262954cute7productE,@object
	.size		_ZN40_INTERNAL_ce8559c9_4_k_cu_15e57694_262954cute7productE,(_ZN40_INTERNAL_ce8559c9_4_k_cu_15e57694_262954cuda3std3__45__cpo3endE - _ZN40_INTERNAL_ce8559c9_4_k_cu_15e57694_262954cute7productE)
_ZN40_INTERNAL_ce8559c9_4_k_cu_15e57694_262954cute7productE:
	.zero		1
	.type		_ZN40_INTERNAL_ce8559c9_4_k_cu_15e57694_262954cuda3std3__45__cpo3endE,@object
	.size		_ZN40_INTERNAL_ce8559c9_4_k_cu_15e57694_262954cuda3std3__45__cpo3endE,(_ZN40_INTERNAL_ce8559c9_4_k_cu_15e57694_262954cuda3std3__419piecewise_constructE - _ZN40_INTERNAL_ce8559c9_4_k_cu_15e57694_262954cuda3std3__45__cpo3endE)
_ZN40_INTERNAL_ce8559c9_4_k_cu_15e57694_262954cuda3std3__45__cpo3endE:
	.zero		1
	.type		_ZN40_INTERNAL_ce8559c9_4_k_cu_15e57694_262954cuda3std3__419piecewise_constructE,@object
	.size		_ZN40_INTERNAL_ce8559c9_4_k_cu_15e57694_262954cuda3std3__419piecewise_constructE,(_ZN40_INTERNAL_ce8559c9_4_k_cu_15e57694_262954cuda3std3__45__cpo4cendE - _ZN40_INTERNAL_ce8559c9_4_k_cu_15e57694_262954cuda3std3__419piecewise_constructE)
_ZN40_INTERNAL_ce8559c9_4_k_cu_15e57694_262954cuda3std3__419piecewise_constructE:
	.zero		1
	.type		_ZN40_INTERNAL_ce8559c9_4_k_cu_15e57694_262954cuda3std3__45__cpo4cendE,@object
	.size		_ZN40_INTERNAL_ce8559c9_4_k_cu_15e57694_262954cuda3std3__45__cpo4cendE,(_ZN40_INTERNAL_ce8559c9_4_k_cu_15e57694_262954cuda3std6ranges3__45__cpo4swapE - _ZN40_INTERNAL_ce8559c9_4_k_cu_15e57694_262954cuda3std3__45__cpo4cendE)
_ZN40_INTERNAL_ce8559c9_4_k_cu_15e57694_262954cuda3std3__45__cpo4cendE:
	.zero		1
	.type		_ZN40_INTERNAL_ce8559c9_4_k_cu_15e57694_262954cuda3std6ranges3__45__cpo4swapE,@object
	.size		_ZN40_INTERNAL_ce8559c9_4_k_cu_15e57694_262954cuda3std6ranges3__45__cpo4swapE,(.L_10 - _ZN40_INTERNAL_ce8559c9_4_k_cu_15e57694_262954cuda3std6ranges3__45__cpo4swapE)
_ZN40_INTERNAL_ce8559c9_4_k_cu_15e57694_262954cuda3std6ranges3__45__cpo4swapE:
	.zero		1
.L_10:


//--------------------- .nv.constant0._ZN7cutlass13device_kernelINS_4gemm6kernel13GemmUniversalIN4cute5tupleIJiiiiEEENS1_10collective13CollectiveMmaINS1_35MainloopSm100TmaUmmaWarpSpecializedILi72ELi2ELi4ENS5_IJNS4_1CILi4EEENSA_ILi2EEENSA_ILi1EEEEEEEENS5_IJNSA_ILi128EEENSA_ILi64EEENSA_ILi32EEEEEENS_12float_e5m2_tENS5_IJlSD_lEEESK_SL_NS4_8TiledMMAINS4_8MMA_AtomIJNS4_10MMA_TraitsINS4_25SM100_MMA_F8F6F4_2x1SM_SSEJSK_SK_fSG_SH_NS4_17integral_constantINS4_4UMMA5MajorELSS_0EEEST_NSQ_INSR_7ScaleInELSU_0EEESV_EEEEEENS4_6LayoutINS5_IJSD_SD_SD_EEENS5_IJNSA_ILi0EEES10_S10_EEEEENS5_IJNS4_10UnderscoreES13_S13_EEEEENS4_28SM100_TMA_2SM_LOAD_MULTICASTENS4_14ComposedLayoutINS4_7SwizzleILi1ELi4ELi3EEENS4_18smem_ptr_flag_bitsILi8EEENSY_INS5_IJNSA_ILi8EEESI_EEENS5_IJSI_SD_EEEEEEEvNS4_8identityES16_S1G_vS1H_EENS_8epilogue10collective18CollectiveEpilogueINS1J_23Sm100TmaWarpSpecializedILi1ELi1ELi32ELb0ELb0EEEJNS5_IJSH_SH_SI_EEENS5_IJNSY_ISH_SD_EES1P_EEESK_SL_SK_SL_NS1J_6fusion15FusionCallbacksIS1N_NS1R_17LinearCombinationISK_fSK_fLNS_15FloatRoundStyleE2EEES1O_S1Q_JEEENS4_5SM1004TMEM4LOAD26SM100_TMEM_LOAD_32dp32b32xENS4_13SM90_TMA_LOADENS17_INS18_ILi2ELi4ELi3EEES1B_NSY_INS5_IJS1C_SH_EEENS5_IJSH_SD_EEEEEEENS4_39AutoVectorizingCopyWithAssumedAlignmentILi128EEENS4_14SM90_TMA_STOREES26_S28_S28_EEEvvEEEEvNT_6ParamsE --------------------------
	.section	.nv.constant0._ZN7cutlass13device_kernelINS_4gemm6kernel13GemmUniversalIN4cute5tupleIJiiiiEEENS1_10collective13CollectiveMmaINS1_35MainloopSm100TmaUmmaWarpSpecializedILi72ELi2ELi4ENS5_IJNS4_1CILi4EEENSA_ILi2EEENSA_ILi1EEEEEEEENS5_IJNSA_ILi128EEENSA_ILi64EEENSA_ILi32EEEEEENS_12float_e5m2_tENS5_IJlSD_lEEESK_SL_NS4_8TiledMMAINS4_8MMA_AtomIJNS4_10MMA_TraitsINS4_25SM100_MMA_F8F6F4_2x1SM_SSEJSK_SK_fSG_SH_NS4_17integral_constantINS4_4UMMA5MajorELSS_0EEEST_NSQ_INSR_7ScaleInELSU_0EEESV_EEEEEENS4_6LayoutINS5_IJSD_SD_SD_EEENS5_IJNSA_ILi0EEES10_S10_EEEEENS5_IJNS4_10UnderscoreES13_S13_EEEEENS4_28SM100_TMA_2SM_LOAD_MULTICASTENS4_14ComposedLayoutINS4_7SwizzleILi1ELi4ELi3EEENS4_18smem_ptr_flag_bitsILi8EEENSY_INS5_IJNSA_ILi8EEESI_EEENS5_IJSI_SD_EEEEEEEvNS4_8identityES16_S1G_vS1H_EENS_8epilogue10collective18CollectiveEpilogueINS1J_23Sm100TmaWarpSpecializedILi1ELi1ELi32ELb0ELb0EEEJNS5_IJSH_SH_SI_EEENS5_IJNSY_ISH_SD_EES1P_EEESK_SL_SK_SL_NS1J_6fusion15FusionCallbacksIS1N_NS1R_17LinearCombinationISK_fSK_fLNS_15FloatRoundStyleE2EEES1O_S1Q_JEEENS4_5SM1004TMEM4LOAD26SM100_TMEM_LOAD_32dp32b32xENS4_13SM90_TMA_LOADENS17_INS18_ILi2ELi4ELi3EEES1B_NSY_INS5_IJS1C_SH_EEENS5_IJSH_SD_EEEEEEENS4_39AutoVectorizingCopyWithAssumedAlignmentILi128EEENS4_14SM90_TMA_STOREES26_S28_S28_EEEvvEEEEvNT_6ParamsE,"a",@progbits
	.sectionflags	@""
	.align	4
.nv.constant0._ZN7cutlass13device_kernelINS_4gemm6kernel13GemmUniversalIN4cute5tupleIJiiiiEEENS1_10collective13CollectiveMmaINS1_35MainloopSm100TmaUmmaWarpSpecializedILi72ELi2ELi4ENS5_IJNS4_1CILi4EEENSA_ILi2EEENSA_ILi1EEEEEEEENS5_IJNSA_ILi128EEENSA_ILi64EEENSA_ILi32EEEEEENS_12float_e5m2_tENS5_IJlSD_lEEESK_SL_NS4_8TiledMMAINS4_8MMA_AtomIJNS4_10MMA_TraitsINS4_25SM100_MMA_F8F6F4_2x1SM_SSEJSK_SK_fSG_SH_NS4_17integral_constantINS4_4UMMA5MajorELSS_0EEEST_NSQ_INSR_7ScaleInELSU_0EEESV_EEEEEENS4_6LayoutINS5_IJSD_SD_SD_EEENS5_IJNSA_ILi0EEES10_S10_EEEEENS5_IJNS4_10UnderscoreES13_S13_EEEEENS4_28SM100_TMA_2SM_LOAD_MULTICASTENS4_14ComposedLayoutINS4_7SwizzleILi1ELi4ELi3EEENS4_18smem_ptr_flag_bitsILi8EEENSY_INS5_IJNSA_ILi8EEESI_EEENS5_IJSI_SD_EEEEEEEvNS4_8identityES16_S1G_vS1H_EENS_8epilogue10collective18CollectiveEpilogueINS1J_23Sm100TmaWarpSpecializedILi1ELi1ELi32ELb0ELb0EEEJNS5_IJSH_SH_SI_EEENS5_IJNSY_ISH_SD_EES1P_EEESK_SL_SK_SL_NS1J_6fusion15FusionCallbacksIS1N_NS1R_17LinearCombinationISK_fSK_fLNS_15FloatRoundStyleE2EEES1O_S1Q_JEEENS4_5SM1004TMEM4LOAD26SM100_TMEM_LOAD_32dp32b32xENS4_13SM90_TMA_LOADENS17_INS18_ILi2ELi4ELi3EEES1B_NSY_INS5_IJS1C_SH_EEENS5_IJSH_SD_EEEEEEENS4_39AutoVectorizingCopyWithAssumedAlignmentILi128EEENS4_14SM90_TMA_STOREES26_S28_S28_EEEvvEEEEvNT_6ParamsE:
	.zero		2944


//--------------------- SYMBOLS --------------------------

	.type		.nv.reservedSmem.offset0,@object
	.size		.nv.reservedSmem.offset0,0x4
	.type		.nv.reservedSmem.cap,@object
	.size		.nv.reservedSmem.cap,0x4
	.type		__assertfail,@function
